//
// Generated by NVIDIA NVVM Compiler
//
// Compiler Build ID: CL-36424714
// Cuda compilation tools, release 13.0, V13.0.88
// Based on NVVM 20.0.0
//

.version 9.0
.target sm_100
.address_size 64

	// .globl	_ZN3cub18CUB_300001_SM_10006detail11EmptyKernelIvEEvv
.global .align 1 .b8 _ZN34_INTERNAL_43986656_4_k_cu_f54dc7a14cuda3std3__45__cpo5beginE[1];
.global .align 1 .b8 _ZN34_INTERNAL_43986656_4_k_cu_f54dc7a14cuda3std3__45__cpo3endE[1];
.global .align 1 .b8 _ZN34_INTERNAL_43986656_4_k_cu_f54dc7a14cuda3std3__45__cpo6cbeginE[1];
.global .align 1 .b8 _ZN34_INTERNAL_43986656_4_k_cu_f54dc7a14cuda3std3__45__cpo4cendE[1];
.global .align 1 .b8 _ZN34_INTERNAL_43986656_4_k_cu_f54dc7a14cuda3std3__45__cpo6rbeginE[1];
.global .align 1 .b8 _ZN34_INTERNAL_43986656_4_k_cu_f54dc7a14cuda3std3__45__cpo4rendE[1];
.global .align 1 .b8 _ZN34_INTERNAL_43986656_4_k_cu_f54dc7a14cuda3std3__45__cpo7crbeginE[1];
.global .align 1 .b8 _ZN34_INTERNAL_43986656_4_k_cu_f54dc7a14cuda3std3__45__cpo5crendE[1];
.global .align 1 .b8 _ZN34_INTERNAL_43986656_4_k_cu_f54dc7a14cuda3std3__436_GLOBAL__N__43986656_4_k_cu_f54dc7a16ignoreE[1];
.global .align 1 .b8 _ZN34_INTERNAL_43986656_4_k_cu_f54dc7a14cuda3std3__419piecewise_constructE[1];
.global .align 1 .b8 _ZN34_INTERNAL_43986656_4_k_cu_f54dc7a14cuda3std3__48in_placeE[1];
.global .align 1 .b8 _ZN34_INTERNAL_43986656_4_k_cu_f54dc7a14cuda3std3__420unreachable_sentinelE[1];
.global .align 1 .b8 _ZN34_INTERNAL_43986656_4_k_cu_f54dc7a14cuda3std3__47nulloptE[1];
.global .align 1 .b8 _ZN34_INTERNAL_43986656_4_k_cu_f54dc7a14cuda3std3__48unexpectE[1];
.global .align 1 .b8 _ZN34_INTERNAL_43986656_4_k_cu_f54dc7a14cuda3std6ranges3__45__cpo4swapE[1];
.global .align 1 .b8 _ZN34_INTERNAL_43986656_4_k_cu_f54dc7a14cuda3std6ranges3__45__cpo9iter_moveE[1];
.global .align 1 .b8 _ZN34_INTERNAL_43986656_4_k_cu_f54dc7a14cuda3std6ranges3__45__cpo5beginE[1];
.global .align 1 .b8 _ZN34_INTERNAL_43986656_4_k_cu_f54dc7a14cuda3std6ranges3__45__cpo3endE[1];
.global .align 1 .b8 _ZN34_INTERNAL_43986656_4_k_cu_f54dc7a14cuda3std6ranges3__45__cpo6cbeginE[1];
.global .align 1 .b8 _ZN34_INTERNAL_43986656_4_k_cu_f54dc7a14cuda3std6ranges3__45__cpo4cendE[1];
.global .align 1 .b8 _ZN34_INTERNAL_43986656_4_k_cu_f54dc7a14cuda3std6ranges3__45__cpo7advanceE[1];
.global .align 1 .b8 _ZN34_INTERNAL_43986656_4_k_cu_f54dc7a14cuda3std6ranges3__45__cpo9iter_swapE[1];
.global .align 1 .b8 _ZN34_INTERNAL_43986656_4_k_cu_f54dc7a14cuda3std6ranges3__45__cpo4nextE[1];
.global .align 1 .b8 _ZN34_INTERNAL_43986656_4_k_cu_f54dc7a14cuda3std6ranges3__45__cpo4prevE[1];
.global .align 1 .b8 _ZN34_INTERNAL_43986656_4_k_cu_f54dc7a14cuda3std6ranges3__45__cpo4dataE[1];
.global .align 1 .b8 _ZN34_INTERNAL_43986656_4_k_cu_f54dc7a14cuda3std6ranges3__45__cpo5cdataE[1];
.global .align 1 .b8 _ZN34_INTERNAL_43986656_4_k_cu_f54dc7a14cuda3std6ranges3__45__cpo4sizeE[1];
.global .align 1 .b8 _ZN34_INTERNAL_43986656_4_k_cu_f54dc7a14cuda3std6ranges3__45__cpo5ssizeE[1];
.global .align 1 .b8 _ZN34_INTERNAL_43986656_4_k_cu_f54dc7a14cuda3std6ranges3__45__cpo8distanceE[1];
.global .align 1 .b8 _ZN34_INTERNAL_43986656_4_k_cu_f54dc7a16thrust24THRUST_300001_SM_1000_NS8cuda_cub3parE[1];
.global .align 1 .b8 _ZN34_INTERNAL_43986656_4_k_cu_f54dc7a16thrust24THRUST_300001_SM_1000_NS8cuda_cub10par_nosyncE[1];
.global .align 1 .b8 _ZN34_INTERNAL_43986656_4_k_cu_f54dc7a16thrust24THRUST_300001_SM_1000_NS6system6detail10sequential3seqE[1];
.global .align 1 .b8 _ZN34_INTERNAL_43986656_4_k_cu_f54dc7a16thrust24THRUST_300001_SM_1000_NS12placeholders2_1E[1];
.global .align 1 .b8 _ZN34_INTERNAL_43986656_4_k_cu_f54dc7a16thrust24THRUST_300001_SM_1000_NS12placeholders2_2E[1];
.global .align 1 .b8 _ZN34_INTERNAL_43986656_4_k_cu_f54dc7a16thrust24THRUST_300001_SM_1000_NS12placeholders2_3E[1];
.global .align 1 .b8 _ZN34_INTERNAL_43986656_4_k_cu_f54dc7a16thrust24THRUST_300001_SM_1000_NS12placeholders2_4E[1];
.global .align 1 .b8 _ZN34_INTERNAL_43986656_4_k_cu_f54dc7a16thrust24THRUST_300001_SM_1000_NS12placeholders2_5E[1];
.global .align 1 .b8 _ZN34_INTERNAL_43986656_4_k_cu_f54dc7a16thrust24THRUST_300001_SM_1000_NS12placeholders2_6E[1];
.global .align 1 .b8 _ZN34_INTERNAL_43986656_4_k_cu_f54dc7a16thrust24THRUST_300001_SM_1000_NS12placeholders2_7E[1];
.global .align 1 .b8 _ZN34_INTERNAL_43986656_4_k_cu_f54dc7a16thrust24THRUST_300001_SM_1000_NS12placeholders2_8E[1];
.global .align 1 .b8 _ZN34_INTERNAL_43986656_4_k_cu_f54dc7a16thrust24THRUST_300001_SM_1000_NS12placeholders2_9E[1];
.global .align 1 .b8 _ZN34_INTERNAL_43986656_4_k_cu_f54dc7a16thrust24THRUST_300001_SM_1000_NS12placeholders3_10E[1];
.global .align 1 .b8 _ZN34_INTERNAL_43986656_4_k_cu_f54dc7a16thrust24THRUST_300001_SM_1000_NS3seqE[1];

.visible .entry _ZN3cub18CUB_300001_SM_10006detail11EmptyKernelIvEEvv()
{


	ret;

}
	// .globl	_ZN3cub18CUB_300001_SM_10006detail8for_each13static_kernelINS2_12policy_hub_t12policy_500_tEmN6thrust24THRUST_300001_SM_1000_NS8cuda_cub20__uninitialized_fill7functorINS7_10device_ptrIfEEfEEEEvT0_T1_
.visible .entry _ZN3cub18CUB_300001_SM_10006detail8for_each13static_kernelINS2_12policy_hub_t12policy_500_tEmN6thrust24THRUST_300001_SM_1000_NS8cuda_cub20__uninitialized_fill7functorINS7_10device_ptrIfEEfEEEEvT0_T1_(
	.param .u64 _ZN3cub18CUB_300001_SM_10006detail8for_each13static_kernelINS2_12policy_hub_t12policy_500_tEmN6thrust24THRUST_300001_SM_1000_NS8cuda_cub20__uninitialized_fill7functorINS7_10device_ptrIfEEfEEEEvT0_T1__param_0,
	.param .align 8 .b8 _ZN3cub18CUB_300001_SM_10006detail8for_each13static_kernelINS2_12policy_hub_t12policy_500_tEmN6thrust24THRUST_300001_SM_1000_NS8cuda_cub20__uninitialized_fill7functorINS7_10device_ptrIfEEfEEEEvT0_T1__param_1[16]
)
.maxntid 256
{
	.reg .pred 	%p<4>;
	.reg .b16 	%rs<5>;
	.reg .b32 	%r<10>;
	.reg .b32 	%f<3>;
	.reg .b64 	%rd<16>;

	ld.param.f32 	%f2, [_ZN3cub18CUB_300001_SM_10006detail8for_each13static_kernelINS2_12policy_hub_t12policy_500_tEmN6thrust24THRUST_300001_SM_1000_NS8cuda_cub20__uninitialized_fill7functorINS7_10device_ptrIfEEfEEEEvT0_T1__param_1+8];
	ld.param.u64 	%rd4, [_ZN3cub18CUB_300001_SM_10006detail8for_each13static_kernelINS2_12policy_hub_t12policy_500_tEmN6thrust24THRUST_300001_SM_1000_NS8cuda_cub20__uninitialized_fill7functorINS7_10device_ptrIfEEfEEEEvT0_T1__param_1];
	ld.param.u64 	%rd5, [_ZN3cub18CUB_300001_SM_10006detail8for_each13static_kernelINS2_12policy_hub_t12policy_500_tEmN6thrust24THRUST_300001_SM_1000_NS8cuda_cub20__uninitialized_fill7functorINS7_10device_ptrIfEEfEEEEvT0_T1__param_0];
	mov.u32 	%r7, %ctaid.x;
	mul.wide.u32 	%rd1, %r7, 512;
	sub.s64 	%rd2, %rd5, %rd1;
	setp.lt.u64 	%p1, %rd2, 512;
	@%p1 bra 	$L__BB1_2;
	mov.u32 	%r9, %tid.x;
	cvta.to.global.u64 	%rd11, %rd4;
	cvt.u64.u32 	%rd12, %r9;
	add.s64 	%rd13, %rd1, %rd12;
	shl.b64 	%rd14, %rd13, 2;
	add.s64 	%rd15, %rd11, %rd14;
	st.global.f32 	[%rd15], %f2;
	st.global.f32 	[%rd15+1024], %f2;
	bra.uni 	$L__BB1_6;
$L__BB1_2:
	cvta.to.global.u64 	%rd6, %rd4;
	mov.u32 	%r1, %tid.x;
	cvt.u64.u32 	%rd7, %r1;
	setp.le.u64 	%p2, %rd2, %rd7;
	add.s64 	%rd8, %rd1, %rd7;
	shl.b64 	%rd9, %rd8, 2;
	add.s64 	%rd3, %rd6, %rd9;
	@%p2 bra 	$L__BB1_4;
	st.global.f32 	[%rd3], %f2;
$L__BB1_4:
	add.s32 	%r8, %r1, 256;
	cvt.u64.u32 	%rd10, %r8;
	setp.le.u64 	%p3, %rd2, %rd10;
	@%p3 bra 	$L__BB1_6;
	st.global.f32 	[%rd3+1024], %f2;
$L__BB1_6:
	ret;

}
	// .globl	_ZN3cub18CUB_300001_SM_10006detail8for_each13static_kernelINS2_12policy_hub_t12policy_500_tEmN6thrust24THRUST_300001_SM_1000_NS8cuda_cub20__uninitialized_fill7functorINS7_10device_ptrIiEEiEEEEvT0_T1_
.visible .entry _ZN3cub18CUB_300001_SM_10006detail8for_each13static_kernelINS2_12policy_hub_t12policy_500_tEmN6thrust24THRUST_300001_SM_1000_NS8cuda_cub20__uninitialized_fill7functorINS7_10device_ptrIiEEiEEEEvT0_T1_(
	.param .u64 _ZN3cub18CUB_300001_SM_10006detail8for_each13static_kernelINS2_12policy_hub_t12policy_500_tEmN6thrust24THRUST_300001_SM_1000_NS8cuda_cub20__uninitialized_fill7functorINS7_10device_ptrIiEEiEEEEvT0_T1__param_0,
	.param .align 8 .b8 _ZN3cub18CUB_300001_SM_10006detail8for_each13static_kernelINS2_12policy_hub_t12policy_500_tEmN6thrust24THRUST_300001_SM_1000_NS8cuda_cub20__uninitialized_fill7functorINS7_10device_ptrIiEEiEEEEvT0_T1__param_1[16]
)
.maxntid 256
{
	.reg .pred 	%p<4>;
	.reg .b16 	%rs<5>;
	.reg .b32 	%r<12>;
	.reg .b64 	%rd<16>;

	ld.param.u32 	%r3, [_ZN3cub18CUB_300001_SM_10006detail8for_each13static_kernelINS2_12policy_hub_t12policy_500_tEmN6thrust24THRUST_300001_SM_1000_NS8cuda_cub20__uninitialized_fill7functorINS7_10device_ptrIiEEiEEEEvT0_T1__param_1+8];
	ld.param.u64 	%rd4, [_ZN3cub18CUB_300001_SM_10006detail8for_each13static_kernelINS2_12policy_hub_t12policy_500_tEmN6thrust24THRUST_300001_SM_1000_NS8cuda_cub20__uninitialized_fill7functorINS7_10device_ptrIiEEiEEEEvT0_T1__param_1];
	ld.param.u64 	%rd5, [_ZN3cub18CUB_300001_SM_10006detail8for_each13static_kernelINS2_12policy_hub_t12policy_500_tEmN6thrust24THRUST_300001_SM_1000_NS8cuda_cub20__uninitialized_fill7functorINS7_10device_ptrIiEEiEEEEvT0_T1__param_0];
	mov.u32 	%r9, %ctaid.x;
	mul.wide.u32 	%rd1, %r9, 512;
	sub.s64 	%rd2, %rd5, %rd1;
	setp.lt.u64 	%p1, %rd2, 512;
	@%p1 bra 	$L__BB2_2;
	mov.u32 	%r11, %tid.x;
	cvta.to.global.u64 	%rd11, %rd4;
	cvt.u64.u32 	%rd12, %r11;
	add.s64 	%rd13, %rd1, %rd12;
	shl.b64 	%rd14, %rd13, 2;
	add.s64 	%rd15, %rd11, %rd14;
	st.global.u32 	[%rd15], %r3;
	st.global.u32 	[%rd15+1024], %r3;
	bra.uni 	$L__BB2_6;
$L__BB2_2:
	cvta.to.global.u64 	%rd6, %rd4;
	mov.u32 	%r2, %tid.x;
	cvt.u64.u32 	%rd7, %r2;
	setp.le.u64 	%p2, %rd2, %rd7;
	add.s64 	%rd8, %rd1, %rd7;
	shl.b64 	%rd9, %rd8, 2;
	add.s64 	%rd3, %rd6, %rd9;
	@%p2 bra 	$L__BB2_4;
	st.global.u32 	[%rd3], %r3;
$L__BB2_4:
	add.s32 	%r10, %r2, 256;
	cvt.u64.u32 	%rd10, %r10;
	setp.le.u64 	%p3, %rd2, %rd10;
	@%p3 bra 	$L__BB2_6;
	st.global.u32 	[%rd3+1024], %r3;
$L__BB2_6:
	ret;

}
	// .globl	_ZN3cub18CUB_300001_SM_10006detail8for_each13static_kernelINS2_12policy_hub_t12policy_500_tElN6thrust24THRUST_300001_SM_1000_NS8cuda_cub10__tabulate7functorINS7_6detail15normal_iteratorINS7_10device_ptrIiEEEENS7_6system6detail7generic6detail22compute_sequence_valueIivEElEEEEvT0_T1_
.visible .entry _ZN3cub18CUB_300001_SM_10006detail8for_each13static_kernelINS2_12policy_hub_t12policy_500_tElN6thrust24THRUST_300001_SM_1000_NS8cuda_cub10__tabulate7functorINS7_6detail15normal_iteratorINS7_10device_ptrIiEEEENS7_6system6detail7generic6detail22compute_sequence_valueIivEElEEEEvT0_T1_(
	.param .u64 _ZN3cub18CUB_300001_SM_10006detail8for_each13static_kernelINS2_12policy_hub_t12policy_500_tElN6thrust24THRUST_300001_SM_1000_NS8cuda_cub10__tabulate7functorINS7_6detail15normal_iteratorINS7_10device_ptrIiEEEENS7_6system6detail7generic6detail22compute_sequence_valueIivEElEEEEvT0_T1__param_0,
	.param .align 8 .b8 _ZN3cub18CUB_300001_SM_10006detail8for_each13static_kernelINS2_12policy_hub_t12policy_500_tElN6thrust24THRUST_300001_SM_1000_NS8cuda_cub10__tabulate7functorINS7_6detail15normal_iteratorINS7_10device_ptrIiEEEENS7_6system6detail7generic6detail22compute_sequence_valueIivEElEEEEvT0_T1__param_1[16]
)
.maxntid 256
{
	.reg .pred 	%p<4>;
	.reg .b32 	%r<18>;
	.reg .b64 	%rd<20>;

	ld.param.u64 	%rd7, [_ZN3cub18CUB_300001_SM_10006detail8for_each13static_kernelINS2_12policy_hub_t12policy_500_tElN6thrust24THRUST_300001_SM_1000_NS8cuda_cub10__tabulate7functorINS7_6detail15normal_iteratorINS7_10device_ptrIiEEEENS7_6system6detail7generic6detail22compute_sequence_valueIivEElEEEEvT0_T1__param_1];
	ld.param.u64 	%rd8, [_ZN3cub18CUB_300001_SM_10006detail8for_each13static_kernelINS2_12policy_hub_t12policy_500_tElN6thrust24THRUST_300001_SM_1000_NS8cuda_cub10__tabulate7functorINS7_6detail15normal_iteratorINS7_10device_ptrIiEEEENS7_6system6detail7generic6detail22compute_sequence_valueIivEElEEEEvT0_T1__param_0];
	ld.param.v2.u32 	{%r3, %r4}, [_ZN3cub18CUB_300001_SM_10006detail8for_each13static_kernelINS2_12policy_hub_t12policy_500_tElN6thrust24THRUST_300001_SM_1000_NS8cuda_cub10__tabulate7functorINS7_6detail15normal_iteratorINS7_10device_ptrIiEEEENS7_6system6detail7generic6detail22compute_sequence_valueIivEElEEEEvT0_T1__param_1+8];
	mov.u32 	%r5, %ctaid.x;
	mul.wide.u32 	%rd1, %r5, 512;
	sub.s64 	%rd2, %rd8, %rd1;
	setp.lt.s64 	%p1, %rd2, 512;
	@%p1 bra 	$L__BB3_2;
	mov.u32 	%r13, %tid.x;
	cvta.to.global.u64 	%rd15, %rd7;
	cvt.u64.u32 	%rd16, %r13;
	add.s64 	%rd17, %rd1, %rd16;
	cvt.u32.u64 	%r14, %rd17;
	mad.lo.s32 	%r15, %r4, %r14, %r3;
	shl.b64 	%rd18, %rd17, 2;
	add.s64 	%rd19, %rd15, %rd18;
	st.global.u32 	[%rd19], %r15;
	add.s32 	%r16, %r14, 256;
	mad.lo.s32 	%r17, %r4, %r16, %r3;
	st.global.u32 	[%rd19+1024], %r17;
	bra.uni 	$L__BB3_6;
$L__BB3_2:
	cvta.to.global.u64 	%rd3, %rd7;
	mov.u32 	%r6, %tid.x;
	cvt.s64.s32 	%rd4, %rd2;
	cvt.u64.u32 	%rd5, %r6;
	setp.le.s64 	%p2, %rd4, %rd5;
	@%p2 bra 	$L__BB3_4;
	add.s64 	%rd9, %rd1, %rd5;
	cvt.u32.u64 	%r7, %rd9;
	mad.lo.s32 	%r8, %r4, %r7, %r3;
	shl.b64 	%rd10, %rd9, 2;
	add.s64 	%rd11, %rd3, %rd10;
	st.global.u32 	[%rd11], %r8;
$L__BB3_4:
	cvt.u32.u64 	%r9, %rd5;
	add.s32 	%r10, %r9, 256;
	cvt.u64.u32 	%rd6, %r10;
	setp.le.s64 	%p3, %rd4, %rd6;
	@%p3 bra 	$L__BB3_6;
	add.s64 	%rd12, %rd1, %rd6;
	shl.b64 	%rd13, %rd12, 2;
	cvt.u32.u64 	%r11, %rd12;
	mad.lo.s32 	%r12, %r4, %r11, %r3;
	add.s64 	%rd14, %rd13, %rd3;
	st.global.u32 	[%rd14], %r12;
$L__BB3_6:
	ret;

}
	// .globl	_ZN3cub18CUB_300001_SM_10006detail9transform16transform_kernelINS2_10policy_hubILb1EN4cuda3std3__45tupleIJN6thrust24THRUST_300001_SM_1000_NS6detail15normal_iteratorINSA_10device_ptrIiEEEEEEEE10policy1000Ei16FindMeansFunctorSF_JPiEEEvT0_iT1_T2_DpNS2_10kernel_argIT3_EE
.visible .entry _ZN3cub18CUB_300001_SM_10006detail9transform16transform_kernelINS2_10policy_hubILb1EN4cuda3std3__45tupleIJN6thrust24THRUST_300001_SM_1000_NS6detail15normal_iteratorINSA_10device_ptrIiEEEEEEEE10policy1000Ei16FindMeansFunctorSF_JPiEEEvT0_iT1_T2_DpNS2_10kernel_argIT3_EE(
	.param .u32 _ZN3cub18CUB_300001_SM_10006detail9transform16transform_kernelINS2_10policy_hubILb1EN4cuda3std3__45tupleIJN6thrust24THRUST_300001_SM_1000_NS6detail15normal_iteratorINSA_10device_ptrIiEEEEEEEE10policy1000Ei16FindMeansFunctorSF_JPiEEEvT0_iT1_T2_DpNS2_10kernel_argIT3_EE_param_0,
	.param .u32 _ZN3cub18CUB_300001_SM_10006detail9transform16transform_kernelINS2_10policy_hubILb1EN4cuda3std3__45tupleIJN6thrust24THRUST_300001_SM_1000_NS6detail15normal_iteratorINSA_10device_ptrIiEEEEEEEE10policy1000Ei16FindMeansFunctorSF_JPiEEEvT0_iT1_T2_DpNS2_10kernel_argIT3_EE_param_1,
	.param .align 8 .b8 _ZN3cub18CUB_300001_SM_10006detail9transform16transform_kernelINS2_10policy_hubILb1EN4cuda3std3__45tupleIJN6thrust24THRUST_300001_SM_1000_NS6detail15normal_iteratorINSA_10device_ptrIiEEEEEEEE10policy1000Ei16FindMeansFunctorSF_JPiEEEvT0_iT1_T2_DpNS2_10kernel_argIT3_EE_param_2[32],
	.param .align 8 .b8 _ZN3cub18CUB_300001_SM_10006detail9transform16transform_kernelINS2_10policy_hubILb1EN4cuda3std3__45tupleIJN6thrust24THRUST_300001_SM_1000_NS6detail15normal_iteratorINSA_10device_ptrIiEEEEEEEE10policy1000Ei16FindMeansFunctorSF_JPiEEEvT0_iT1_T2_DpNS2_10kernel_argIT3_EE_param_3[8],
	.param .align 8 .b8 _ZN3cub18CUB_300001_SM_10006detail9transform16transform_kernelINS2_10policy_hubILb1EN4cuda3std3__45tupleIJN6thrust24THRUST_300001_SM_1000_NS6detail15normal_iteratorINSA_10device_ptrIiEEEEEEEE10policy1000Ei16FindMeansFunctorSF_JPiEEEvT0_iT1_T2_DpNS2_10kernel_argIT3_EE_param_4[16]
)
.maxntid 128
{
	.reg .pred 	%p<63>;
	.reg .b32 	%r<209>;
	.reg .b32 	%f<245>;
	.reg .b64 	%rd<107>;

	ld.param.u32 	%r1, [_ZN3cub18CUB_300001_SM_10006detail9transform16transform_kernelINS2_10policy_hubILb1EN4cuda3std3__45tupleIJN6thrust24THRUST_300001_SM_1000_NS6detail15normal_iteratorINSA_10device_ptrIiEEEEEEEE10policy1000Ei16FindMeansFunctorSF_JPiEEEvT0_iT1_T2_DpNS2_10kernel_argIT3_EE_param_2+4];
	ld.param.u32 	%r2, [_ZN3cub18CUB_300001_SM_10006detail9transform16transform_kernelINS2_10policy_hubILb1EN4cuda3std3__45tupleIJN6thrust24THRUST_300001_SM_1000_NS6detail15normal_iteratorINSA_10device_ptrIiEEEEEEEE10policy1000Ei16FindMeansFunctorSF_JPiEEEvT0_iT1_T2_DpNS2_10kernel_argIT3_EE_param_2+8];
	ld.param.u32 	%r101, [_ZN3cub18CUB_300001_SM_10006detail9transform16transform_kernelINS2_10policy_hubILb1EN4cuda3std3__45tupleIJN6thrust24THRUST_300001_SM_1000_NS6detail15normal_iteratorINSA_10device_ptrIiEEEEEEEE10policy1000Ei16FindMeansFunctorSF_JPiEEEvT0_iT1_T2_DpNS2_10kernel_argIT3_EE_param_0];
	ld.param.u64 	%rd14, [_ZN3cub18CUB_300001_SM_10006detail9transform16transform_kernelINS2_10policy_hubILb1EN4cuda3std3__45tupleIJN6thrust24THRUST_300001_SM_1000_NS6detail15normal_iteratorINSA_10device_ptrIiEEEEEEEE10policy1000Ei16FindMeansFunctorSF_JPiEEEvT0_iT1_T2_DpNS2_10kernel_argIT3_EE_param_2+24];
	ld.param.u64 	%rd15, [_ZN3cub18CUB_300001_SM_10006detail9transform16transform_kernelINS2_10policy_hubILb1EN4cuda3std3__45tupleIJN6thrust24THRUST_300001_SM_1000_NS6detail15normal_iteratorINSA_10device_ptrIiEEEEEEEE10policy1000Ei16FindMeansFunctorSF_JPiEEEvT0_iT1_T2_DpNS2_10kernel_argIT3_EE_param_2+16];
	ld.param.u64 	%rd16, [_ZN3cub18CUB_300001_SM_10006detail9transform16transform_kernelINS2_10policy_hubILb1EN4cuda3std3__45tupleIJN6thrust24THRUST_300001_SM_1000_NS6detail15normal_iteratorINSA_10device_ptrIiEEEEEEEE10policy1000Ei16FindMeansFunctorSF_JPiEEEvT0_iT1_T2_DpNS2_10kernel_argIT3_EE_param_4];
	ld.param.u64 	%rd17, [_ZN3cub18CUB_300001_SM_10006detail9transform16transform_kernelINS2_10policy_hubILb1EN4cuda3std3__45tupleIJN6thrust24THRUST_300001_SM_1000_NS6detail15normal_iteratorINSA_10device_ptrIiEEEEEEEE10policy1000Ei16FindMeansFunctorSF_JPiEEEvT0_iT1_T2_DpNS2_10kernel_argIT3_EE_param_3];
	ld.param.u32 	%r100, [_ZN3cub18CUB_300001_SM_10006detail9transform16transform_kernelINS2_10policy_hubILb1EN4cuda3std3__45tupleIJN6thrust24THRUST_300001_SM_1000_NS6detail15normal_iteratorINSA_10device_ptrIiEEEEEEEE10policy1000Ei16FindMeansFunctorSF_JPiEEEvT0_iT1_T2_DpNS2_10kernel_argIT3_EE_param_1];
	cvta.to.global.u64 	%rd18, %rd17;
	cvta.to.global.u64 	%rd19, %rd16;
	cvta.to.global.u64 	%rd1, %rd15;
	cvta.to.global.u64 	%rd2, %rd14;
	shl.b32 	%r3, %r100, 7;
	mov.u32 	%r102, %ctaid.x;
	mul.lo.s32 	%r103, %r3, %r102;
	sub.s32 	%r4, %r101, %r103;
	min.s32 	%r5, %r3, %r4;
	mul.wide.s32 	%rd20, %r103, 4;
	add.s64 	%rd3, %rd19, %rd20;
	add.s64 	%rd4, %rd18, %rd20;
	shl.b32 	%r6, %r5, 2;
	mov.u32 	%r7, %tid.x;
	shl.b32 	%r175, %r7, 7;
	setp.ge.s32 	%p1, %r175, %r6;
	@%p1 bra 	$L__BB4_2;
$L__BB4_1:
	.pragma "nounroll";
	cvt.u64.u32 	%rd22, %r175;
	add.s64 	%rd21, %rd3, %rd22;
	// begin inline asm
	prefetch.global.L2 [%rd21];
	// end inline asm
	add.s32 	%r175, %r175, 16384;
	setp.lt.s32 	%p2, %r175, %r6;
	@%p2 bra 	$L__BB4_1;
$L__BB4_2:
	setp.gt.s32 	%p3, %r3, %r4;
	@%p3 bra 	$L__BB4_39;
	setp.lt.s32 	%p4, %r100, 1;
	@%p4 bra 	$L__BB4_84;
	setp.lt.s32 	%p5, %r2, 1;
	@%p5 bra 	$L__BB4_28;
	setp.gt.s32 	%p14, %r1, 0;
	@%p14 bra 	$L__BB4_11;
	and.b32  	%r11, %r2, 3;
	and.b32  	%r12, %r2, 2147483644;
	mov.b32 	%r183, 0;
$L__BB4_7:
	setp.lt.u32 	%p15, %r2, 4;
	mov.b32 	%r186, 0;
	@%p15 bra 	$L__BB4_10;
	mov.b32 	%r186, -1;
	mov.f32 	%f234, 0f7F7FFFFF;
	mov.b32 	%r184, 0;
$L__BB4_9:
	setp.gt.f32 	%p16, %f234, 0f00000000;
	selp.b32 	%r186, %r184, %r186, %p16;
	selp.f32 	%f234, 0f00000000, %f234, %p16;
	add.s32 	%r184, %r184, 4;
	setp.ne.s32 	%p17, %r184, %r12;
	@%p17 bra 	$L__BB4_9;
$L__BB4_10:
	shl.b32 	%r125, %r183, 7;
	add.s32 	%r126, %r125, %r7;
	setp.eq.s32 	%p18, %r11, 0;
	selp.b32 	%r127, %r186, %r186, %p18;
	mul.wide.s32 	%rd33, %r126, 4;
	add.s64 	%rd34, %rd4, %rd33;
	st.global.u32 	[%rd34], %r127;
	add.s32 	%r183, %r183, 1;
	setp.eq.s32 	%p19, %r183, %r100;
	@%p19 bra 	$L__BB4_84;
	bra.uni 	$L__BB4_7;
$L__BB4_11:
	and.b32  	%r13, %r1, 15;
	add.s32 	%r14, %r13, -1;
	and.b32  	%r15, %r1, 7;
	add.s32 	%r16, %r15, -1;
	and.b32  	%r17, %r1, 2147483632;
	and.b32  	%r18, %r1, 3;
	mov.b32 	%r176, 0;
$L__BB4_12:
	shl.b32 	%r131, %r176, 7;
	add.s32 	%r20, %r131, %r7;
	mul.wide.s32 	%rd35, %r20, 4;
	add.s64 	%rd36, %rd3, %rd35;
	ld.global.u32 	%r132, [%rd36];
	mul.lo.s32 	%r21, %r132, %r1;
	mov.b32 	%r178, -1;
	mov.f32 	%f225, 0f7F7FFFFF;
	mov.b32 	%r177, 0;
$L__BB4_13:
	setp.lt.u32 	%p20, %r1, 16;
	mul.lo.s32 	%r24, %r177, %r1;
	mov.f32 	%f233, 0f00000000;
	mov.b32 	%r181, 0;
	@%p20 bra 	$L__BB4_16;
	mov.f32 	%f233, 0f00000000;
	mov.b32 	%r179, 0;
$L__BB4_15:
	.pragma "nounroll";
	add.s32 	%r135, %r179, %r21;
	mul.wide.s32 	%rd37, %r135, 4;
	add.s64 	%rd38, %rd1, %rd37;
	ld.global.f32 	%f42, [%rd38];
	add.s32 	%r136, %r179, %r24;
	mul.wide.u32 	%rd39, %r136, 4;
	add.s64 	%rd40, %rd2, %rd39;
	ld.global.f32 	%f43, [%rd40];
	fma.rn.f32 	%f44, %f42, %f43, %f233;
	ld.global.f32 	%f45, [%rd38+4];
	ld.global.f32 	%f46, [%rd40+4];
	fma.rn.f32 	%f47, %f45, %f46, %f44;
	ld.global.f32 	%f48, [%rd38+8];
	ld.global.f32 	%f49, [%rd40+8];
	fma.rn.f32 	%f50, %f48, %f49, %f47;
	ld.global.f32 	%f51, [%rd38+12];
	ld.global.f32 	%f52, [%rd40+12];
	fma.rn.f32 	%f53, %f51, %f52, %f50;
	ld.global.f32 	%f54, [%rd38+16];
	ld.global.f32 	%f55, [%rd40+16];
	fma.rn.f32 	%f56, %f54, %f55, %f53;
	ld.global.f32 	%f57, [%rd38+20];
	ld.global.f32 	%f58, [%rd40+20];
	fma.rn.f32 	%f59, %f57, %f58, %f56;
	ld.global.f32 	%f60, [%rd38+24];
	ld.global.f32 	%f61, [%rd40+24];
	fma.rn.f32 	%f62, %f60, %f61, %f59;
	ld.global.f32 	%f63, [%rd38+28];
	ld.global.f32 	%f64, [%rd40+28];
	fma.rn.f32 	%f65, %f63, %f64, %f62;
	ld.global.f32 	%f66, [%rd38+32];
	ld.global.f32 	%f67, [%rd40+32];
	fma.rn.f32 	%f68, %f66, %f67, %f65;
	ld.global.f32 	%f69, [%rd38+36];
	ld.global.f32 	%f70, [%rd40+36];
	fma.rn.f32 	%f71, %f69, %f70, %f68;
	ld.global.f32 	%f72, [%rd38+40];
	ld.global.f32 	%f73, [%rd40+40];
	fma.rn.f32 	%f74, %f72, %f73, %f71;
	ld.global.f32 	%f75, [%rd38+44];
	ld.global.f32 	%f76, [%rd40+44];
	fma.rn.f32 	%f77, %f75, %f76, %f74;
	ld.global.f32 	%f78, [%rd38+48];
	ld.global.f32 	%f79, [%rd40+48];
	fma.rn.f32 	%f80, %f78, %f79, %f77;
	ld.global.f32 	%f81, [%rd38+52];
	ld.global.f32 	%f82, [%rd40+52];
	fma.rn.f32 	%f83, %f81, %f82, %f80;
	ld.global.f32 	%f84, [%rd38+56];
	ld.global.f32 	%f85, [%rd40+56];
	fma.rn.f32 	%f86, %f84, %f85, %f83;
	ld.global.f32 	%f87, [%rd38+60];
	ld.global.f32 	%f88, [%rd40+60];
	fma.rn.f32 	%f233, %f87, %f88, %f86;
	add.s32 	%r179, %r179, 16;
	setp.ne.s32 	%p21, %r179, %r17;
	mov.u32 	%r181, %r17;
	@%p21 bra 	$L__BB4_15;
$L__BB4_16:
	setp.eq.s32 	%p22, %r13, 0;
	@%p22 bra 	$L__BB4_26;
	setp.lt.u32 	%p23, %r14, 7;
	@%p23 bra 	$L__BB4_19;
	add.s32 	%r137, %r181, %r21;
	mul.wide.s32 	%rd41, %r137, 4;
	add.s64 	%rd42, %rd1, %rd41;
	ld.global.f32 	%f90, [%rd42];
	add.s32 	%r138, %r181, %r24;
	mul.wide.u32 	%rd43, %r138, 4;
	add.s64 	%rd44, %rd2, %rd43;
	ld.global.f32 	%f91, [%rd44];
	fma.rn.f32 	%f92, %f90, %f91, %f233;
	ld.global.f32 	%f93, [%rd42+4];
	cvt.u64.u32 	%rd45, %r24;
	cvt.u64.u32 	%rd46, %r181;
	add.s64 	%rd47, %rd46, %rd45;
	shl.b64 	%rd48, %rd47, 2;
	add.s64 	%rd49, %rd2, %rd48;
	ld.global.f32 	%f94, [%rd49+4];
	fma.rn.f32 	%f95, %f93, %f94, %f92;
	ld.global.f32 	%f96, [%rd42+8];
	ld.global.f32 	%f97, [%rd49+8];
	fma.rn.f32 	%f98, %f96, %f97, %f95;
	ld.global.f32 	%f99, [%rd42+12];
	ld.global.f32 	%f100, [%rd49+12];
	fma.rn.f32 	%f101, %f99, %f100, %f98;
	ld.global.f32 	%f102, [%rd42+16];
	ld.global.f32 	%f103, [%rd49+16];
	fma.rn.f32 	%f104, %f102, %f103, %f101;
	ld.global.f32 	%f105, [%rd42+20];
	ld.global.f32 	%f106, [%rd49+20];
	fma.rn.f32 	%f107, %f105, %f106, %f104;
	ld.global.f32 	%f108, [%rd42+24];
	ld.global.f32 	%f109, [%rd49+24];
	fma.rn.f32 	%f110, %f108, %f109, %f107;
	ld.global.f32 	%f111, [%rd42+28];
	ld.global.f32 	%f112, [%rd49+28];
	fma.rn.f32 	%f233, %f111, %f112, %f110;
	add.s32 	%r181, %r181, 8;
$L__BB4_19:
	setp.eq.s32 	%p24, %r15, 0;
	@%p24 bra 	$L__BB4_26;
	setp.lt.u32 	%p25, %r16, 3;
	@%p25 bra 	$L__BB4_22;
	add.s32 	%r139, %r181, %r21;
	mul.wide.s32 	%rd50, %r139, 4;
	add.s64 	%rd51, %rd1, %rd50;
	ld.global.f32 	%f114, [%rd51];
	add.s32 	%r140, %r181, %r24;
	mul.wide.u32 	%rd52, %r140, 4;
	add.s64 	%rd53, %rd2, %rd52;
	ld.global.f32 	%f115, [%rd53];
	fma.rn.f32 	%f116, %f114, %f115, %f233;
	ld.global.f32 	%f117, [%rd51+4];
	cvt.u64.u32 	%rd54, %r24;
	cvt.u64.u32 	%rd55, %r181;
	add.s64 	%rd56, %rd55, %rd54;
	shl.b64 	%rd57, %rd56, 2;
	add.s64 	%rd58, %rd2, %rd57;
	ld.global.f32 	%f118, [%rd58+4];
	fma.rn.f32 	%f119, %f117, %f118, %f116;
	ld.global.f32 	%f120, [%rd51+8];
	ld.global.f32 	%f121, [%rd58+8];
	fma.rn.f32 	%f122, %f120, %f121, %f119;
	ld.global.f32 	%f123, [%rd51+12];
	ld.global.f32 	%f124, [%rd58+12];
	fma.rn.f32 	%f233, %f123, %f124, %f122;
	add.s32 	%r181, %r181, 4;
$L__BB4_22:
	setp.eq.s32 	%p26, %r18, 0;
	@%p26 bra 	$L__BB4_26;
	setp.eq.s32 	%p27, %r18, 1;
	add.s32 	%r141, %r181, %r21;
	mul.wide.s32 	%rd59, %r141, 4;
	add.s64 	%rd5, %rd1, %rd59;
	ld.global.f32 	%f125, [%rd5];
	add.s32 	%r142, %r181, %r24;
	mul.wide.u32 	%rd60, %r142, 4;
	add.s64 	%rd61, %rd2, %rd60;
	ld.global.f32 	%f126, [%rd61];
	fma.rn.f32 	%f233, %f125, %f126, %f233;
	@%p27 bra 	$L__BB4_26;
	setp.eq.s32 	%p28, %r18, 2;
	ld.global.f32 	%f127, [%rd5+4];
	cvt.u64.u32 	%rd62, %r24;
	cvt.u64.u32 	%rd63, %r181;
	add.s64 	%rd64, %rd63, %rd62;
	shl.b64 	%rd65, %rd64, 2;
	add.s64 	%rd6, %rd2, %rd65;
	ld.global.f32 	%f128, [%rd6+4];
	fma.rn.f32 	%f233, %f127, %f128, %f233;
	@%p28 bra 	$L__BB4_26;
	ld.global.f32 	%f129, [%rd5+8];
	ld.global.f32 	%f130, [%rd6+8];
	fma.rn.f32 	%f233, %f129, %f130, %f233;
$L__BB4_26:
	setp.lt.f32 	%p29, %f233, %f225;
	selp.b32 	%r178, %r177, %r178, %p29;
	selp.f32 	%f225, %f233, %f225, %p29;
	add.s32 	%r177, %r177, 1;
	setp.ne.s32 	%p30, %r177, %r2;
	@%p30 bra 	$L__BB4_13;
	mul.wide.s32 	%rd66, %r20, 4;
	add.s64 	%rd67, %rd4, %rd66;
	st.global.u32 	[%rd67], %r178;
	add.s32 	%r176, %r176, 1;
	setp.eq.s32 	%p31, %r176, %r100;
	@%p31 bra 	$L__BB4_84;
	bra.uni 	$L__BB4_12;
$L__BB4_28:
	and.b32  	%r43, %r100, 7;
	setp.lt.u32 	%p6, %r100, 8;
	mov.b32 	%r206, 0;
	@%p6 bra 	$L__BB4_31;
	and.b32  	%r206, %r100, 2147483640;
	mov.b32 	%r201, 0;
$L__BB4_30:
	.pragma "nounroll";
	shl.b32 	%r106, %r201, 7;
	add.s32 	%r107, %r106, %r7;
	mul.wide.u32 	%rd23, %r107, 4;
	add.s64 	%rd24, %rd4, %rd23;
	mov.b32 	%r108, -1;
	st.global.u32 	[%rd24], %r108;
	add.s32 	%r109, %r107, 128;
	mul.wide.s32 	%rd25, %r109, 4;
	add.s64 	%rd26, %rd4, %rd25;
	st.global.u32 	[%rd26], %r108;
	st.global.u32 	[%rd26+512], %r108;
	st.global.u32 	[%rd26+1024], %r108;
	st.global.u32 	[%rd26+1536], %r108;
	st.global.u32 	[%rd26+2048], %r108;
	st.global.u32 	[%rd26+2560], %r108;
	st.global.u32 	[%rd26+3072], %r108;
	add.s32 	%r201, %r201, 8;
	setp.eq.s32 	%p7, %r201, %r206;
	@%p7 bra 	$L__BB4_31;
	bra.uni 	$L__BB4_30;
$L__BB4_31:
	setp.eq.s32 	%p8, %r43, 0;
	@%p8 bra 	$L__BB4_84;
	and.b32  	%r95, %r100, 3;
	setp.lt.u32 	%p9, %r43, 4;
	@%p9 bra 	$L__BB4_34;
	shl.b32 	%r110, %r206, 7;
	add.s32 	%r111, %r110, %r7;
	mul.wide.s32 	%rd27, %r111, 4;
	add.s64 	%rd28, %rd4, %rd27;
	mov.b32 	%r112, -1;
	st.global.u32 	[%rd28], %r112;
	st.global.u32 	[%rd28+512], %r112;
	st.global.u32 	[%rd28+1024], %r112;
	st.global.u32 	[%rd28+1536], %r112;
	add.s32 	%r206, %r206, 4;
$L__BB4_34:
	setp.eq.s32 	%p10, %r95, 0;
	@%p10 bra 	$L__BB4_84;
	setp.eq.s32 	%p11, %r95, 1;
	@%p11 bra 	$L__BB4_37;
	shl.b32 	%r113, %r206, 7;
	add.s32 	%r114, %r113, %r7;
	mul.wide.s32 	%rd29, %r114, 4;
	add.s64 	%rd30, %rd4, %rd29;
	mov.b32 	%r115, -1;
	st.global.u32 	[%rd30], %r115;
	st.global.u32 	[%rd30+512], %r115;
	add.s32 	%r206, %r206, 2;
$L__BB4_37:
	and.b32  	%r116, %r100, 1;
	setp.eq.b32 	%p12, %r116, 1;
	not.pred 	%p13, %p12;
	@%p13 bra 	$L__BB4_84;
	shl.b32 	%r117, %r206, 7;
	add.s32 	%r118, %r117, %r7;
	mul.wide.s32 	%rd31, %r118, 4;
	add.s64 	%rd32, %rd4, %rd31;
	mov.b32 	%r119, -1;
	st.global.u32 	[%rd32], %r119;
	bra.uni 	$L__BB4_84;
$L__BB4_39:
	setp.lt.s32 	%p32, %r100, 1;
	@%p32 bra 	$L__BB4_84;
	setp.lt.s32 	%p33, %r2, 1;
	@%p33 bra 	$L__BB4_68;
	setp.gt.s32 	%p43, %r1, 0;
	@%p43 bra 	$L__BB4_49;
	and.b32  	%r45, %r2, 3;
	and.b32  	%r46, %r2, 2147483644;
	mov.b32 	%r196, 0;
$L__BB4_43:
	shl.b32 	%r157, %r196, 7;
	add.s32 	%r73, %r157, %r7;
	setp.ge.s32 	%p44, %r73, %r5;
	@%p44 bra 	$L__BB4_48;
	setp.lt.u32 	%p45, %r2, 4;
	mov.b32 	%r199, 0;
	@%p45 bra 	$L__BB4_47;
	mov.b32 	%r199, -1;
	mov.f32 	%f244, 0f7F7FFFFF;
	mov.b32 	%r197, 0;
$L__BB4_46:
	setp.gt.f32 	%p46, %f244, 0f00000000;
	selp.b32 	%r199, %r197, %r199, %p46;
	selp.f32 	%f244, 0f00000000, %f244, %p46;
	add.s32 	%r197, %r197, 4;
	setp.ne.s32 	%p47, %r197, %r46;
	@%p47 bra 	$L__BB4_46;
$L__BB4_47:
	setp.eq.s32 	%p48, %r45, 0;
	selp.b32 	%r162, %r199, %r199, %p48;
	mul.wide.s32 	%rd71, %r73, 4;
	add.s64 	%rd72, %rd4, %rd71;
	st.global.u32 	[%rd72], %r162;
$L__BB4_48:
	add.s32 	%r196, %r196, 1;
	setp.eq.s32 	%p49, %r196, %r100;
	@%p49 bra 	$L__BB4_84;
	bra.uni 	$L__BB4_43;
$L__BB4_49:
	and.b32  	%r47, %r1, 15;
	add.s32 	%r48, %r47, -1;
	and.b32  	%r49, %r1, 7;
	add.s32 	%r50, %r49, -1;
	and.b32  	%r51, %r1, 2147483632;
	and.b32  	%r52, %r1, 3;
	neg.s32 	%r53, %r51;
	add.s64 	%rd7, %rd1, 32;
	mov.b32 	%r188, 0;
$L__BB4_50:
	shl.b32 	%r164, %r188, 7;
	add.s32 	%r55, %r164, %r7;
	setp.ge.s32 	%p50, %r55, %r5;
	@%p50 bra 	$L__BB4_67;
	mul.wide.s32 	%rd73, %r55, 4;
	add.s64 	%rd74, %rd3, %rd73;
	ld.global.u32 	%r167, [%rd74];
	mul.lo.s32 	%r56, %r167, %r1;
	mov.b32 	%r190, -1;
	mov.f32 	%f235, 0f7F7FFFFF;
	mov.b32 	%r189, 0;
$L__BB4_52:
	setp.lt.u32 	%p51, %r1, 16;
	mul.lo.s32 	%r60, %r189, %r1;
	mov.f32 	%f243, 0f00000000;
	mov.b32 	%r194, 0;
	@%p51 bra 	$L__BB4_55;
	mul.wide.u32 	%rd75, %r60, 4;
	add.s64 	%rd76, %rd2, %rd75;
	add.s64 	%rd106, %rd76, 32;
	mov.f32 	%f243, 0f00000000;
	mov.u32 	%r191, %r56;
	mov.u32 	%r192, %r53;
$L__BB4_54:
	.pragma "nounroll";
	mul.wide.s32 	%rd77, %r191, 4;
	add.s64 	%rd78, %rd7, %rd77;
	ld.global.f32 	%f136, [%rd78+-32];
	ld.global.f32 	%f137, [%rd106+-32];
	fma.rn.f32 	%f138, %f136, %f137, %f243;
	ld.global.f32 	%f139, [%rd78+-28];
	ld.global.f32 	%f140, [%rd106+-28];
	fma.rn.f32 	%f141, %f139, %f140, %f138;
	ld.global.f32 	%f142, [%rd78+-24];
	ld.global.f32 	%f143, [%rd106+-24];
	fma.rn.f32 	%f144, %f142, %f143, %f141;
	ld.global.f32 	%f145, [%rd78+-20];
	ld.global.f32 	%f146, [%rd106+-20];
	fma.rn.f32 	%f147, %f145, %f146, %f144;
	ld.global.f32 	%f148, [%rd78+-16];
	ld.global.f32 	%f149, [%rd106+-16];
	fma.rn.f32 	%f150, %f148, %f149, %f147;
	ld.global.f32 	%f151, [%rd78+-12];
	ld.global.f32 	%f152, [%rd106+-12];
	fma.rn.f32 	%f153, %f151, %f152, %f150;
	ld.global.f32 	%f154, [%rd78+-8];
	ld.global.f32 	%f155, [%rd106+-8];
	fma.rn.f32 	%f156, %f154, %f155, %f153;
	ld.global.f32 	%f157, [%rd78+-4];
	ld.global.f32 	%f158, [%rd106+-4];
	fma.rn.f32 	%f159, %f157, %f158, %f156;
	ld.global.f32 	%f160, [%rd78];
	ld.global.f32 	%f161, [%rd106];
	fma.rn.f32 	%f162, %f160, %f161, %f159;
	ld.global.f32 	%f163, [%rd78+4];
	ld.global.f32 	%f164, [%rd106+4];
	fma.rn.f32 	%f165, %f163, %f164, %f162;
	ld.global.f32 	%f166, [%rd78+8];
	ld.global.f32 	%f167, [%rd106+8];
	fma.rn.f32 	%f168, %f166, %f167, %f165;
	ld.global.f32 	%f169, [%rd78+12];
	ld.global.f32 	%f170, [%rd106+12];
	fma.rn.f32 	%f171, %f169, %f170, %f168;
	ld.global.f32 	%f172, [%rd78+16];
	ld.global.f32 	%f173, [%rd106+16];
	fma.rn.f32 	%f174, %f172, %f173, %f171;
	ld.global.f32 	%f175, [%rd78+20];
	ld.global.f32 	%f176, [%rd106+20];
	fma.rn.f32 	%f177, %f175, %f176, %f174;
	ld.global.f32 	%f178, [%rd78+24];
	ld.global.f32 	%f179, [%rd106+24];
	fma.rn.f32 	%f180, %f178, %f179, %f177;
	ld.global.f32 	%f181, [%rd78+28];
	ld.global.f32 	%f182, [%rd106+28];
	fma.rn.f32 	%f243, %f181, %f182, %f180;
	add.s32 	%r192, %r192, 16;
	add.s32 	%r191, %r191, 16;
	add.s64 	%rd106, %rd106, 64;
	setp.ne.s32 	%p52, %r192, 0;
	mov.u32 	%r194, %r51;
	@%p52 bra 	$L__BB4_54;
$L__BB4_55:
	setp.eq.s32 	%p53, %r47, 0;
	@%p53 bra 	$L__BB4_65;
	setp.lt.u32 	%p54, %r48, 7;
	@%p54 bra 	$L__BB4_58;
	add.s32 	%r169, %r194, %r56;
	mul.wide.s32 	%rd79, %r169, 4;
	add.s64 	%rd80, %rd1, %rd79;
	ld.global.f32 	%f184, [%rd80];
	add.s32 	%r170, %r194, %r60;
	mul.wide.u32 	%rd81, %r170, 4;
	add.s64 	%rd82, %rd2, %rd81;
	ld.global.f32 	%f185, [%rd82];
	fma.rn.f32 	%f186, %f184, %f185, %f243;
	ld.global.f32 	%f187, [%rd80+4];
	cvt.u64.u32 	%rd83, %r60;
	cvt.u64.u32 	%rd84, %r194;
	add.s64 	%rd85, %rd84, %rd83;
	shl.b64 	%rd86, %rd85, 2;
	add.s64 	%rd87, %rd2, %rd86;
	ld.global.f32 	%f188, [%rd87+4];
	fma.rn.f32 	%f189, %f187, %f188, %f186;
	ld.global.f32 	%f190, [%rd80+8];
	ld.global.f32 	%f191, [%rd87+8];
	fma.rn.f32 	%f192, %f190, %f191, %f189;
	ld.global.f32 	%f193, [%rd80+12];
	ld.global.f32 	%f194, [%rd87+12];
	fma.rn.f32 	%f195, %f193, %f194, %f192;
	ld.global.f32 	%f196, [%rd80+16];
	ld.global.f32 	%f197, [%rd87+16];
	fma.rn.f32 	%f198, %f196, %f197, %f195;
	ld.global.f32 	%f199, [%rd80+20];
	ld.global.f32 	%f200, [%rd87+20];
	fma.rn.f32 	%f201, %f199, %f200, %f198;
	ld.global.f32 	%f202, [%rd80+24];
	ld.global.f32 	%f203, [%rd87+24];
	fma.rn.f32 	%f204, %f202, %f203, %f201;
	ld.global.f32 	%f205, [%rd80+28];
	ld.global.f32 	%f206, [%rd87+28];
	fma.rn.f32 	%f243, %f205, %f206, %f204;
	add.s32 	%r194, %r194, 8;
$L__BB4_58:
	setp.eq.s32 	%p55, %r49, 0;
	@%p55 bra 	$L__BB4_65;
	setp.lt.u32 	%p56, %r50, 3;
	@%p56 bra 	$L__BB4_61;
	add.s32 	%r171, %r194, %r56;
	mul.wide.s32 	%rd88, %r171, 4;
	add.s64 	%rd89, %rd1, %rd88;
	ld.global.f32 	%f208, [%rd89];
	add.s32 	%r172, %r194, %r60;
	mul.wide.u32 	%rd90, %r172, 4;
	add.s64 	%rd91, %rd2, %rd90;
	ld.global.f32 	%f209, [%rd91];
	fma.rn.f32 	%f210, %f208, %f209, %f243;
	ld.global.f32 	%f211, [%rd89+4];
	cvt.u64.u32 	%rd92, %r60;
	cvt.u64.u32 	%rd93, %r194;
	add.s64 	%rd94, %rd93, %rd92;
	shl.b64 	%rd95, %rd94, 2;
	add.s64 	%rd96, %rd2, %rd95;
	ld.global.f32 	%f212, [%rd96+4];
	fma.rn.f32 	%f213, %f211, %f212, %f210;
	ld.global.f32 	%f214, [%rd89+8];
	ld.global.f32 	%f215, [%rd96+8];
	fma.rn.f32 	%f216, %f214, %f215, %f213;
	ld.global.f32 	%f217, [%rd89+12];
	ld.global.f32 	%f218, [%rd96+12];
	fma.rn.f32 	%f243, %f217, %f218, %f216;
	add.s32 	%r194, %r194, 4;
$L__BB4_61:
	setp.eq.s32 	%p57, %r52, 0;
	@%p57 bra 	$L__BB4_65;
	setp.eq.s32 	%p58, %r52, 1;
	add.s32 	%r173, %r194, %r56;
	mul.wide.s32 	%rd97, %r173, 4;
	add.s64 	%rd11, %rd1, %rd97;
	ld.global.f32 	%f219, [%rd11];
	add.s32 	%r174, %r194, %r60;
	mul.wide.u32 	%rd98, %r174, 4;
	add.s64 	%rd99, %rd2, %rd98;
	ld.global.f32 	%f220, [%rd99];
	fma.rn.f32 	%f243, %f219, %f220, %f243;
	@%p58 bra 	$L__BB4_65;
	setp.eq.s32 	%p59, %r52, 2;
	ld.global.f32 	%f221, [%rd11+4];
	cvt.u64.u32 	%rd100, %r60;
	cvt.u64.u32 	%rd101, %r194;
	add.s64 	%rd102, %rd101, %rd100;
	shl.b64 	%rd103, %rd102, 2;
	add.s64 	%rd12, %rd2, %rd103;
	ld.global.f32 	%f222, [%rd12+4];
	fma.rn.f32 	%f243, %f221, %f222, %f243;
	@%p59 bra 	$L__BB4_65;
	ld.global.f32 	%f223, [%rd11+8];
	ld.global.f32 	%f224, [%rd12+8];
	fma.rn.f32 	%f243, %f223, %f224, %f243;
$L__BB4_65:
	setp.lt.f32 	%p60, %f243, %f235;
	selp.b32 	%r190, %r189, %r190, %p60;
	selp.f32 	%f235, %f243, %f235, %p60;
	add.s32 	%r189, %r189, 1;
	setp.ne.s32 	%p61, %r189, %r2;
	@%p61 bra 	$L__BB4_52;
	mul.wide.s32 	%rd104, %r55, 4;
	add.s64 	%rd105, %rd4, %rd104;
	st.global.u32 	[%rd105], %r190;
$L__BB4_67:
	add.s32 	%r188, %r188, 1;
	setp.eq.s32 	%p62, %r188, %r100;
	@%p62 bra 	$L__BB4_84;
	bra.uni 	$L__BB4_50;
$L__BB4_68:
	and.b32  	%r81, %r100, 3;
	setp.lt.u32 	%p34, %r100, 4;
	mov.b32 	%r203, 0;
	@%p34 bra 	$L__BB4_79;
	and.b32  	%r203, %r100, 2147483644;
	mov.b32 	%r202, 0;
$L__BB4_70:
	shl.b32 	%r145, %r202, 7;
	add.s32 	%r86, %r145, %r7;
	setp.ge.s32 	%p35, %r86, %r5;
	mul.wide.s32 	%rd68, %r86, 4;
	add.s64 	%rd13, %rd4, %rd68;
	@%p35 bra 	$L__BB4_72;
	mov.b32 	%r146, -1;
	st.global.u32 	[%rd13], %r146;
$L__BB4_72:
	add.s32 	%r147, %r86, 128;
	setp.ge.s32 	%p36, %r147, %r5;
	@%p36 bra 	$L__BB4_74;
	mov.b32 	%r148, -1;
	st.global.u32 	[%rd13+512], %r148;
$L__BB4_74:
	add.s32 	%r149, %r86, 256;
	setp.ge.s32 	%p37, %r149, %r5;
	@%p37 bra 	$L__BB4_76;
	mov.b32 	%r150, -1;
	st.global.u32 	[%rd13+1024], %r150;
$L__BB4_76:
	add.s32 	%r151, %r86, 384;
	setp.ge.s32 	%p38, %r151, %r5;
	@%p38 bra 	$L__BB4_78;
	mov.b32 	%r152, -1;
	st.global.u32 	[%rd13+1536], %r152;
$L__BB4_78:
	add.s32 	%r202, %r202, 4;
	setp.ne.s32 	%p39, %r202, %r203;
	@%p39 bra 	$L__BB4_70;
$L__BB4_79:
	setp.eq.s32 	%p40, %r81, 0;
	@%p40 bra 	$L__BB4_84;
	mov.b32 	%r205, 0;
$L__BB4_81:
	.pragma "nounroll";
	shl.b32 	%r154, %r203, 7;
	add.s32 	%r91, %r154, %r7;
	setp.ge.s32 	%p41, %r91, %r5;
	@%p41 bra 	$L__BB4_83;
	mul.wide.s32 	%rd69, %r91, 4;
	add.s64 	%rd70, %rd4, %rd69;
	mov.b32 	%r155, -1;
	st.global.u32 	[%rd70], %r155;
$L__BB4_83:
	add.s32 	%r203, %r203, 1;
	add.s32 	%r205, %r205, 1;
	setp.eq.s32 	%p42, %r205, %r81;
	@%p42 bra 	$L__BB4_84;
	bra.uni 	$L__BB4_81;
$L__BB4_84:
	ret;

}
	// .globl	_ZN3cub18CUB_300001_SM_10006detail9transform16transform_kernelINS2_10policy_hubILb1EN4cuda3std3__45tupleIJN6thrust24THRUST_300001_SM_1000_NS6detail15normal_iteratorINSA_10device_ptrIiEEEEEEEE10policy1000El16FindMeansFunctorSF_JPiEEEvT0_iT1_T2_DpNS2_10kernel_argIT3_EE
.visible .entry _ZN3cub18CUB_300001_SM_10006detail9transform16transform_kernelINS2_10policy_hubILb1EN4cuda3std3__45tupleIJN6thrust24THRUST_300001_SM_1000_NS6detail15normal_iteratorINSA_10device_ptrIiEEEEEEEE10policy1000El16FindMeansFunctorSF_JPiEEEvT0_iT1_T2_DpNS2_10kernel_argIT3_EE(
	.param .u64 _ZN3cub18CUB_300001_SM_10006detail9transform16transform_kernelINS2_10policy_hubILb1EN4cuda3std3__45tupleIJN6thrust24THRUST_300001_SM_1000_NS6detail15normal_iteratorINSA_10device_ptrIiEEEEEEEE10policy1000El16FindMeansFunctorSF_JPiEEEvT0_iT1_T2_DpNS2_10kernel_argIT3_EE_param_0,
	.param .u32 _ZN3cub18CUB_300001_SM_10006detail9transform16transform_kernelINS2_10policy_hubILb1EN4cuda3std3__45tupleIJN6thrust24THRUST_300001_SM_1000_NS6detail15normal_iteratorINSA_10device_ptrIiEEEEEEEE10policy1000El16FindMeansFunctorSF_JPiEEEvT0_iT1_T2_DpNS2_10kernel_argIT3_EE_param_1,
	.param .align 8 .b8 _ZN3cub18CUB_300001_SM_10006detail9transform16transform_kernelINS2_10policy_hubILb1EN4cuda3std3__45tupleIJN6thrust24THRUST_300001_SM_1000_NS6detail15normal_iteratorINSA_10device_ptrIiEEEEEEEE10policy1000El16FindMeansFunctorSF_JPiEEEvT0_iT1_T2_DpNS2_10kernel_argIT3_EE_param_2[32],
	.param .align 8 .b8 _ZN3cub18CUB_300001_SM_10006detail9transform16transform_kernelINS2_10policy_hubILb1EN4cuda3std3__45tupleIJN6thrust24THRUST_300001_SM_1000_NS6detail15normal_iteratorINSA_10device_ptrIiEEEEEEEE10policy1000El16FindMeansFunctorSF_JPiEEEvT0_iT1_T2_DpNS2_10kernel_argIT3_EE_param_3[8],
	.param .align 8 .b8 _ZN3cub18CUB_300001_SM_10006detail9transform16transform_kernelINS2_10policy_hubILb1EN4cuda3std3__45tupleIJN6thrust24THRUST_300001_SM_1000_NS6detail15normal_iteratorINSA_10device_ptrIiEEEEEEEE10policy1000El16FindMeansFunctorSF_JPiEEEvT0_iT1_T2_DpNS2_10kernel_argIT3_EE_param_4[16]
)
.maxntid 128
{
	.reg .pred 	%p<63>;
	.reg .b32 	%r<218>;
	.reg .b32 	%f<245>;
	.reg .b64 	%rd<113>;

	ld.param.u32 	%r97, [_ZN3cub18CUB_300001_SM_10006detail9transform16transform_kernelINS2_10policy_hubILb1EN4cuda3std3__45tupleIJN6thrust24THRUST_300001_SM_1000_NS6detail15normal_iteratorINSA_10device_ptrIiEEEEEEEE10policy1000El16FindMeansFunctorSF_JPiEEEvT0_iT1_T2_DpNS2_10kernel_argIT3_EE_param_2+8];
	ld.param.u64 	%rd16, [_ZN3cub18CUB_300001_SM_10006detail9transform16transform_kernelINS2_10policy_hubILb1EN4cuda3std3__45tupleIJN6thrust24THRUST_300001_SM_1000_NS6detail15normal_iteratorINSA_10device_ptrIiEEEEEEEE10policy1000El16FindMeansFunctorSF_JPiEEEvT0_iT1_T2_DpNS2_10kernel_argIT3_EE_param_0];
	ld.param.u64 	%rd15, [_ZN3cub18CUB_300001_SM_10006detail9transform16transform_kernelINS2_10policy_hubILb1EN4cuda3std3__45tupleIJN6thrust24THRUST_300001_SM_1000_NS6detail15normal_iteratorINSA_10device_ptrIiEEEEEEEE10policy1000El16FindMeansFunctorSF_JPiEEEvT0_iT1_T2_DpNS2_10kernel_argIT3_EE_param_2+24];
	ld.param.u64 	%rd14, [_ZN3cub18CUB_300001_SM_10006detail9transform16transform_kernelINS2_10policy_hubILb1EN4cuda3std3__45tupleIJN6thrust24THRUST_300001_SM_1000_NS6detail15normal_iteratorINSA_10device_ptrIiEEEEEEEE10policy1000El16FindMeansFunctorSF_JPiEEEvT0_iT1_T2_DpNS2_10kernel_argIT3_EE_param_2+16];
	ld.param.u64 	%rd17, [_ZN3cub18CUB_300001_SM_10006detail9transform16transform_kernelINS2_10policy_hubILb1EN4cuda3std3__45tupleIJN6thrust24THRUST_300001_SM_1000_NS6detail15normal_iteratorINSA_10device_ptrIiEEEEEEEE10policy1000El16FindMeansFunctorSF_JPiEEEvT0_iT1_T2_DpNS2_10kernel_argIT3_EE_param_4];
	ld.param.u64 	%rd18, [_ZN3cub18CUB_300001_SM_10006detail9transform16transform_kernelINS2_10policy_hubILb1EN4cuda3std3__45tupleIJN6thrust24THRUST_300001_SM_1000_NS6detail15normal_iteratorINSA_10device_ptrIiEEEEEEEE10policy1000El16FindMeansFunctorSF_JPiEEEvT0_iT1_T2_DpNS2_10kernel_argIT3_EE_param_3];
	ld.param.u32 	%r94, [_ZN3cub18CUB_300001_SM_10006detail9transform16transform_kernelINS2_10policy_hubILb1EN4cuda3std3__45tupleIJN6thrust24THRUST_300001_SM_1000_NS6detail15normal_iteratorINSA_10device_ptrIiEEEEEEEE10policy1000El16FindMeansFunctorSF_JPiEEEvT0_iT1_T2_DpNS2_10kernel_argIT3_EE_param_1];
	ld.param.v2.u32 	{%r95, %r96}, [_ZN3cub18CUB_300001_SM_10006detail9transform16transform_kernelINS2_10policy_hubILb1EN4cuda3std3__45tupleIJN6thrust24THRUST_300001_SM_1000_NS6detail15normal_iteratorINSA_10device_ptrIiEEEEEEEE10policy1000El16FindMeansFunctorSF_JPiEEEvT0_iT1_T2_DpNS2_10kernel_argIT3_EE_param_2];
	cvta.to.global.u64 	%rd19, %rd18;
	cvta.to.global.u64 	%rd20, %rd17;
	cvta.to.global.u64 	%rd1, %rd14;
	cvta.to.global.u64 	%rd2, %rd15;
	shl.b32 	%r3, %r94, 7;
	mov.u32 	%r98, %ctaid.x;
	cvt.u64.u32 	%rd21, %r98;
	cvt.s64.s32 	%rd22, %r3;
	mul.lo.s64 	%rd23, %rd22, %rd21;
	sub.s64 	%rd24, %rd16, %rd23;
	min.s64 	%rd25, %rd24, %rd22;
	cvt.u32.u64 	%r4, %rd25;
	shl.b64 	%rd26, %rd23, 2;
	add.s64 	%rd3, %rd20, %rd26;
	add.s64 	%rd4, %rd19, %rd26;
	shl.b32 	%r5, %r4, 2;
	mov.u32 	%r6, %tid.x;
	shl.b32 	%r184, %r6, 7;
	setp.ge.s32 	%p1, %r184, %r5;
	@%p1 bra 	$L__BB5_2;
$L__BB5_1:
	.pragma "nounroll";
	cvt.u64.u32 	%rd28, %r184;
	add.s64 	%rd27, %rd3, %rd28;
	// begin inline asm
	prefetch.global.L2 [%rd27];
	// end inline asm
	add.s32 	%r184, %r184, 16384;
	setp.lt.s32 	%p2, %r184, %r5;
	@%p2 bra 	$L__BB5_1;
$L__BB5_2:
	setp.eq.s32 	%p3, %r3, %r4;
	@%p3 bra 	$L__BB5_48;
	setp.lt.s32 	%p4, %r94, 1;
	@%p4 bra 	$L__BB5_84;
	setp.lt.s32 	%p5, %r97, 1;
	@%p5 bra 	$L__BB5_32;
	setp.gt.s32 	%p15, %r96, 0;
	@%p15 bra 	$L__BB5_13;
	and.b32  	%r10, %r97, 3;
	and.b32  	%r11, %r97, 2147483644;
	mov.b32 	%r192, 0;
$L__BB5_7:
	shl.b32 	%r113, %r192, 7;
	add.s32 	%r32, %r113, %r6;
	setp.ge.s32 	%p16, %r32, %r4;
	@%p16 bra 	$L__BB5_12;
	setp.lt.u32 	%p17, %r97, 4;
	mov.b32 	%r195, 0;
	@%p17 bra 	$L__BB5_11;
	mov.b32 	%r195, -1;
	mov.f32 	%f234, 0f7F7FFFFF;
	mov.b32 	%r193, 0;
$L__BB5_10:
	setp.gt.f32 	%p18, %f234, 0f00000000;
	selp.b32 	%r195, %r193, %r195, %p18;
	selp.f32 	%f234, 0f00000000, %f234, %p18;
	add.s32 	%r193, %r193, 4;
	setp.ne.s32 	%p19, %r193, %r11;
	@%p19 bra 	$L__BB5_10;
$L__BB5_11:
	setp.eq.s32 	%p20, %r10, 0;
	selp.b32 	%r118, %r195, %r195, %p20;
	mul.wide.s32 	%rd32, %r32, 4;
	add.s64 	%rd33, %rd4, %rd32;
	st.global.u32 	[%rd33], %r118;
$L__BB5_12:
	add.s32 	%r192, %r192, 1;
	setp.eq.s32 	%p21, %r192, %r94;
	@%p21 bra 	$L__BB5_84;
	bra.uni 	$L__BB5_7;
$L__BB5_13:
	and.b32  	%r12, %r96, 15;
	and.b32  	%r13, %r96, 7;
	mov.b32 	%r185, 0;
$L__BB5_14:
	shl.b32 	%r120, %r185, 7;
	add.s32 	%r15, %r120, %r6;
	setp.ge.s32 	%p22, %r15, %r4;
	@%p22 bra 	$L__BB5_31;
	mul.wide.s32 	%rd34, %r15, 4;
	add.s64 	%rd35, %rd3, %rd34;
	ld.global.u32 	%r123, [%rd35];
	mul.lo.s32 	%r16, %r123, %r96;
	mov.b32 	%r187, -1;
	mov.f32 	%f225, 0f7F7FFFFF;
	mov.b32 	%r186, 0;
$L__BB5_16:
	setp.lt.u32 	%p23, %r96, 16;
	mul.lo.s32 	%r20, %r186, %r96;
	mov.f32 	%f233, 0f00000000;
	mov.b32 	%r190, 0;
	@%p23 bra 	$L__BB5_19;
	mov.f32 	%f233, 0f00000000;
	mov.b32 	%r188, 0;
$L__BB5_18:
	.pragma "nounroll";
	add.s32 	%r126, %r188, %r16;
	mul.wide.s32 	%rd36, %r126, 4;
	add.s64 	%rd37, %rd1, %rd36;
	ld.global.f32 	%f42, [%rd37];
	add.s32 	%r127, %r188, %r20;
	mul.wide.u32 	%rd38, %r127, 4;
	add.s64 	%rd39, %rd2, %rd38;
	ld.global.f32 	%f43, [%rd39];
	fma.rn.f32 	%f44, %f42, %f43, %f233;
	ld.global.f32 	%f45, [%rd37+4];
	ld.global.f32 	%f46, [%rd39+4];
	fma.rn.f32 	%f47, %f45, %f46, %f44;
	ld.global.f32 	%f48, [%rd37+8];
	ld.global.f32 	%f49, [%rd39+8];
	fma.rn.f32 	%f50, %f48, %f49, %f47;
	ld.global.f32 	%f51, [%rd37+12];
	ld.global.f32 	%f52, [%rd39+12];
	fma.rn.f32 	%f53, %f51, %f52, %f50;
	ld.global.f32 	%f54, [%rd37+16];
	ld.global.f32 	%f55, [%rd39+16];
	fma.rn.f32 	%f56, %f54, %f55, %f53;
	ld.global.f32 	%f57, [%rd37+20];
	ld.global.f32 	%f58, [%rd39+20];
	fma.rn.f32 	%f59, %f57, %f58, %f56;
	ld.global.f32 	%f60, [%rd37+24];
	ld.global.f32 	%f61, [%rd39+24];
	fma.rn.f32 	%f62, %f60, %f61, %f59;
	ld.global.f32 	%f63, [%rd37+28];
	ld.global.f32 	%f64, [%rd39+28];
	fma.rn.f32 	%f65, %f63, %f64, %f62;
	ld.global.f32 	%f66, [%rd37+32];
	ld.global.f32 	%f67, [%rd39+32];
	fma.rn.f32 	%f68, %f66, %f67, %f65;
	ld.global.f32 	%f69, [%rd37+36];
	ld.global.f32 	%f70, [%rd39+36];
	fma.rn.f32 	%f71, %f69, %f70, %f68;
	ld.global.f32 	%f72, [%rd37+40];
	ld.global.f32 	%f73, [%rd39+40];
	fma.rn.f32 	%f74, %f72, %f73, %f71;
	ld.global.f32 	%f75, [%rd37+44];
	ld.global.f32 	%f76, [%rd39+44];
	fma.rn.f32 	%f77, %f75, %f76, %f74;
	ld.global.f32 	%f78, [%rd37+48];
	ld.global.f32 	%f79, [%rd39+48];
	fma.rn.f32 	%f80, %f78, %f79, %f77;
	ld.global.f32 	%f81, [%rd37+52];
	ld.global.f32 	%f82, [%rd39+52];
	fma.rn.f32 	%f83, %f81, %f82, %f80;
	ld.global.f32 	%f84, [%rd37+56];
	ld.global.f32 	%f85, [%rd39+56];
	fma.rn.f32 	%f86, %f84, %f85, %f83;
	ld.global.f32 	%f87, [%rd37+60];
	ld.global.f32 	%f88, [%rd39+60];
	fma.rn.f32 	%f233, %f87, %f88, %f86;
	add.s32 	%r188, %r188, 16;
	and.b32  	%r190, %r96, 2147483632;
	setp.ne.s32 	%p24, %r188, %r190;
	@%p24 bra 	$L__BB5_18;
$L__BB5_19:
	setp.eq.s32 	%p25, %r12, 0;
	@%p25 bra 	$L__BB5_29;
	add.s32 	%r128, %r12, -1;
	setp.lt.u32 	%p26, %r128, 7;
	@%p26 bra 	$L__BB5_22;
	add.s32 	%r129, %r190, %r16;
	mul.wide.s32 	%rd40, %r129, 4;
	add.s64 	%rd41, %rd1, %rd40;
	ld.global.f32 	%f90, [%rd41];
	add.s32 	%r130, %r190, %r20;
	mul.wide.u32 	%rd42, %r130, 4;
	add.s64 	%rd43, %rd2, %rd42;
	ld.global.f32 	%f91, [%rd43];
	fma.rn.f32 	%f92, %f90, %f91, %f233;
	ld.global.f32 	%f93, [%rd41+4];
	cvt.u64.u32 	%rd44, %r20;
	cvt.u64.u32 	%rd45, %r190;
	add.s64 	%rd46, %rd45, %rd44;
	shl.b64 	%rd47, %rd46, 2;
	add.s64 	%rd48, %rd2, %rd47;
	ld.global.f32 	%f94, [%rd48+4];
	fma.rn.f32 	%f95, %f93, %f94, %f92;
	ld.global.f32 	%f96, [%rd41+8];
	ld.global.f32 	%f97, [%rd48+8];
	fma.rn.f32 	%f98, %f96, %f97, %f95;
	ld.global.f32 	%f99, [%rd41+12];
	ld.global.f32 	%f100, [%rd48+12];
	fma.rn.f32 	%f101, %f99, %f100, %f98;
	ld.global.f32 	%f102, [%rd41+16];
	ld.global.f32 	%f103, [%rd48+16];
	fma.rn.f32 	%f104, %f102, %f103, %f101;
	ld.global.f32 	%f105, [%rd41+20];
	ld.global.f32 	%f106, [%rd48+20];
	fma.rn.f32 	%f107, %f105, %f106, %f104;
	ld.global.f32 	%f108, [%rd41+24];
	ld.global.f32 	%f109, [%rd48+24];
	fma.rn.f32 	%f110, %f108, %f109, %f107;
	ld.global.f32 	%f111, [%rd41+28];
	ld.global.f32 	%f112, [%rd48+28];
	fma.rn.f32 	%f233, %f111, %f112, %f110;
	add.s32 	%r190, %r190, 8;
$L__BB5_22:
	setp.eq.s32 	%p27, %r13, 0;
	@%p27 bra 	$L__BB5_29;
	add.s32 	%r131, %r13, -1;
	setp.lt.u32 	%p28, %r131, 3;
	@%p28 bra 	$L__BB5_25;
	add.s32 	%r132, %r190, %r16;
	mul.wide.s32 	%rd49, %r132, 4;
	add.s64 	%rd50, %rd1, %rd49;
	ld.global.f32 	%f114, [%rd50];
	add.s32 	%r133, %r190, %r20;
	mul.wide.u32 	%rd51, %r133, 4;
	add.s64 	%rd52, %rd2, %rd51;
	ld.global.f32 	%f115, [%rd52];
	fma.rn.f32 	%f116, %f114, %f115, %f233;
	ld.global.f32 	%f117, [%rd50+4];
	cvt.u64.u32 	%rd53, %r20;
	cvt.u64.u32 	%rd54, %r190;
	add.s64 	%rd55, %rd54, %rd53;
	shl.b64 	%rd56, %rd55, 2;
	add.s64 	%rd57, %rd2, %rd56;
	ld.global.f32 	%f118, [%rd57+4];
	fma.rn.f32 	%f119, %f117, %f118, %f116;
	ld.global.f32 	%f120, [%rd50+8];
	ld.global.f32 	%f121, [%rd57+8];
	fma.rn.f32 	%f122, %f120, %f121, %f119;
	ld.global.f32 	%f123, [%rd50+12];
	ld.global.f32 	%f124, [%rd57+12];
	fma.rn.f32 	%f233, %f123, %f124, %f122;
	add.s32 	%r190, %r190, 4;
$L__BB5_25:
	and.b32  	%r134, %r96, 3;
	setp.eq.s32 	%p29, %r134, 0;
	@%p29 bra 	$L__BB5_29;
	setp.eq.s32 	%p30, %r134, 1;
	add.s32 	%r136, %r190, %r16;
	mul.wide.s32 	%rd58, %r136, 4;
	add.s64 	%rd5, %rd1, %rd58;
	ld.global.f32 	%f125, [%rd5];
	add.s32 	%r137, %r190, %r20;
	mul.wide.u32 	%rd59, %r137, 4;
	add.s64 	%rd60, %rd2, %rd59;
	ld.global.f32 	%f126, [%rd60];
	fma.rn.f32 	%f233, %f125, %f126, %f233;
	@%p30 bra 	$L__BB5_29;
	setp.eq.s32 	%p31, %r134, 2;
	ld.global.f32 	%f127, [%rd5+4];
	cvt.u64.u32 	%rd61, %r20;
	cvt.u64.u32 	%rd62, %r190;
	add.s64 	%rd63, %rd62, %rd61;
	shl.b64 	%rd64, %rd63, 2;
	add.s64 	%rd6, %rd2, %rd64;
	ld.global.f32 	%f128, [%rd6+4];
	fma.rn.f32 	%f233, %f127, %f128, %f233;
	@%p31 bra 	$L__BB5_29;
	ld.global.f32 	%f129, [%rd5+8];
	ld.global.f32 	%f130, [%rd6+8];
	fma.rn.f32 	%f233, %f129, %f130, %f233;
$L__BB5_29:
	setp.lt.f32 	%p32, %f233, %f225;
	selp.b32 	%r187, %r186, %r187, %p32;
	selp.f32 	%f225, %f233, %f225, %p32;
	add.s32 	%r186, %r186, 1;
	setp.ne.s32 	%p33, %r186, %r97;
	@%p33 bra 	$L__BB5_16;
	mul.wide.s32 	%rd65, %r15, 4;
	add.s64 	%rd66, %rd4, %rd65;
	st.global.u32 	[%rd66], %r187;
$L__BB5_31:
	add.s32 	%r185, %r185, 1;
	setp.eq.s32 	%p34, %r185, %r94;
	@%p34 bra 	$L__BB5_84;
	bra.uni 	$L__BB5_14;
$L__BB5_32:
	and.b32  	%r40, %r94, 3;
	setp.lt.u32 	%p6, %r94, 4;
	mov.b32 	%r215, 0;
	@%p6 bra 	$L__BB5_43;
	and.b32  	%r215, %r94, 2147483644;
	mov.b32 	%r211, 0;
$L__BB5_34:
	shl.b32 	%r101, %r211, 7;
	add.s32 	%r80, %r101, %r6;
	setp.ge.s32 	%p7, %r80, %r4;
	mul.wide.s32 	%rd29, %r80, 4;
	add.s64 	%rd13, %rd4, %rd29;
	@%p7 bra 	$L__BB5_36;
	mov.b32 	%r102, -1;
	st.global.u32 	[%rd13], %r102;
$L__BB5_36:
	add.s32 	%r103, %r80, 128;
	setp.ge.s32 	%p8, %r103, %r4;
	@%p8 bra 	$L__BB5_38;
	mov.b32 	%r104, -1;
	st.global.u32 	[%rd13+512], %r104;
$L__BB5_38:
	add.s32 	%r105, %r80, 256;
	setp.ge.s32 	%p9, %r105, %r4;
	@%p9 bra 	$L__BB5_40;
	mov.b32 	%r106, -1;
	st.global.u32 	[%rd13+1024], %r106;
$L__BB5_40:
	add.s32 	%r107, %r80, 384;
	setp.ge.s32 	%p10, %r107, %r4;
	@%p10 bra 	$L__BB5_42;
	mov.b32 	%r108, -1;
	st.global.u32 	[%rd13+1536], %r108;
$L__BB5_42:
	add.s32 	%r211, %r211, 4;
	setp.eq.s32 	%p11, %r211, %r215;
	@%p11 bra 	$L__BB5_43;
	bra.uni 	$L__BB5_34;
$L__BB5_43:
	setp.eq.s32 	%p12, %r40, 0;
	@%p12 bra 	$L__BB5_84;
	mov.b32 	%r217, 0;
$L__BB5_45:
	.pragma "nounroll";
	shl.b32 	%r110, %r215, 7;
	add.s32 	%r91, %r110, %r6;
	setp.ge.s32 	%p13, %r91, %r4;
	@%p13 bra 	$L__BB5_47;
	mul.wide.s32 	%rd30, %r91, 4;
	add.s64 	%rd31, %rd4, %rd30;
	mov.b32 	%r111, -1;
	st.global.u32 	[%rd31], %r111;
$L__BB5_47:
	add.s32 	%r215, %r215, 1;
	add.s32 	%r217, %r217, 1;
	setp.ne.s32 	%p14, %r217, %r40;
	@%p14 bra 	$L__BB5_45;
	bra.uni 	$L__BB5_84;
$L__BB5_48:
	setp.lt.s32 	%p35, %r94, 1;
	@%p35 bra 	$L__BB5_84;
	setp.lt.s32 	%p36, %r97, 1;
	@%p36 bra 	$L__BB5_73;
	setp.gt.s32 	%p45, %r96, 0;
	@%p45 bra 	$L__BB5_56;
	and.b32  	%r42, %r97, 3;
	and.b32  	%r43, %r97, 2147483644;
	mov.b32 	%r205, 0;
$L__BB5_52:
	setp.lt.u32 	%p46, %r97, 4;
	mov.b32 	%r208, 0;
	@%p46 bra 	$L__BB5_55;
	mov.b32 	%r208, -1;
	mov.f32 	%f244, 0f7F7FFFFF;
	mov.b32 	%r206, 0;
$L__BB5_54:
	setp.gt.f32 	%p47, %f244, 0f00000000;
	selp.b32 	%r208, %r206, %r208, %p47;
	selp.f32 	%f244, 0f00000000, %f244, %p47;
	add.s32 	%r206, %r206, 4;
	setp.ne.s32 	%p48, %r206, %r43;
	@%p48 bra 	$L__BB5_54;
$L__BB5_55:
	shl.b32 	%r160, %r205, 7;
	add.s32 	%r161, %r160, %r6;
	setp.eq.s32 	%p49, %r42, 0;
	selp.b32 	%r162, %r208, %r208, %p49;
	mul.wide.s32 	%rd77, %r161, 4;
	add.s64 	%rd78, %rd4, %rd77;
	st.global.u32 	[%rd78], %r162;
	add.s32 	%r205, %r205, 1;
	setp.eq.s32 	%p50, %r205, %r94;
	@%p50 bra 	$L__BB5_84;
	bra.uni 	$L__BB5_52;
$L__BB5_56:
	and.b32  	%r44, %r96, 15;
	and.b32  	%r45, %r96, 7;
	and.b32  	%r46, %r96, 2147483632;
	add.s64 	%rd7, %rd1, 32;
	mov.b32 	%r197, 0;
$L__BB5_57:
	shl.b32 	%r166, %r197, 7;
	add.s32 	%r48, %r166, %r6;
	mul.wide.s32 	%rd79, %r48, 4;
	add.s64 	%rd80, %rd3, %rd79;
	ld.global.u32 	%r167, [%rd80];
	mul.lo.s32 	%r49, %r167, %r96;
	mov.b32 	%r199, -1;
	mov.f32 	%f235, 0f7F7FFFFF;
	mov.b32 	%r198, 0;
$L__BB5_58:
	setp.lt.u32 	%p51, %r96, 16;
	mul.lo.s32 	%r53, %r198, %r96;
	mov.f32 	%f243, 0f00000000;
	mov.b32 	%r203, 0;
	@%p51 bra 	$L__BB5_61;
	and.b32  	%r169, %r96, 2147483632;
	neg.s32 	%r201, %r169;
	mul.wide.u32 	%rd81, %r53, 4;
	add.s64 	%rd82, %rd2, %rd81;
	add.s64 	%rd112, %rd82, 32;
	mov.f32 	%f243, 0f00000000;
	mov.u32 	%r200, %r49;
$L__BB5_60:
	.pragma "nounroll";
	mul.wide.s32 	%rd83, %r200, 4;
	add.s64 	%rd84, %rd7, %rd83;
	ld.global.f32 	%f136, [%rd84+-32];
	ld.global.f32 	%f137, [%rd112+-32];
	fma.rn.f32 	%f138, %f136, %f137, %f243;
	ld.global.f32 	%f139, [%rd84+-28];
	ld.global.f32 	%f140, [%rd112+-28];
	fma.rn.f32 	%f141, %f139, %f140, %f138;
	ld.global.f32 	%f142, [%rd84+-24];
	ld.global.f32 	%f143, [%rd112+-24];
	fma.rn.f32 	%f144, %f142, %f143, %f141;
	ld.global.f32 	%f145, [%rd84+-20];
	ld.global.f32 	%f146, [%rd112+-20];
	fma.rn.f32 	%f147, %f145, %f146, %f144;
	ld.global.f32 	%f148, [%rd84+-16];
	ld.global.f32 	%f149, [%rd112+-16];
	fma.rn.f32 	%f150, %f148, %f149, %f147;
	ld.global.f32 	%f151, [%rd84+-12];
	ld.global.f32 	%f152, [%rd112+-12];
	fma.rn.f32 	%f153, %f151, %f152, %f150;
	ld.global.f32 	%f154, [%rd84+-8];
	ld.global.f32 	%f155, [%rd112+-8];
	fma.rn.f32 	%f156, %f154, %f155, %f153;
	ld.global.f32 	%f157, [%rd84+-4];
	ld.global.f32 	%f158, [%rd112+-4];
	fma.rn.f32 	%f159, %f157, %f158, %f156;
	ld.global.f32 	%f160, [%rd84];
	ld.global.f32 	%f161, [%rd112];
	fma.rn.f32 	%f162, %f160, %f161, %f159;
	ld.global.f32 	%f163, [%rd84+4];
	ld.global.f32 	%f164, [%rd112+4];
	fma.rn.f32 	%f165, %f163, %f164, %f162;
	ld.global.f32 	%f166, [%rd84+8];
	ld.global.f32 	%f167, [%rd112+8];
	fma.rn.f32 	%f168, %f166, %f167, %f165;
	ld.global.f32 	%f169, [%rd84+12];
	ld.global.f32 	%f170, [%rd112+12];
	fma.rn.f32 	%f171, %f169, %f170, %f168;
	ld.global.f32 	%f172, [%rd84+16];
	ld.global.f32 	%f173, [%rd112+16];
	fma.rn.f32 	%f174, %f172, %f173, %f171;
	ld.global.f32 	%f175, [%rd84+20];
	ld.global.f32 	%f176, [%rd112+20];
	fma.rn.f32 	%f177, %f175, %f176, %f174;
	ld.global.f32 	%f178, [%rd84+24];
	ld.global.f32 	%f179, [%rd112+24];
	fma.rn.f32 	%f180, %f178, %f179, %f177;
	ld.global.f32 	%f181, [%rd84+28];
	ld.global.f32 	%f182, [%rd112+28];
	fma.rn.f32 	%f243, %f181, %f182, %f180;
	add.s32 	%r201, %r201, 16;
	add.s32 	%r200, %r200, 16;
	add.s64 	%rd112, %rd112, 64;
	setp.ne.s32 	%p52, %r201, 0;
	mov.u32 	%r203, %r46;
	@%p52 bra 	$L__BB5_60;
$L__BB5_61:
	setp.eq.s32 	%p53, %r44, 0;
	@%p53 bra 	$L__BB5_71;
	add.s32 	%r170, %r44, -1;
	setp.lt.u32 	%p54, %r170, 7;
	@%p54 bra 	$L__BB5_64;
	add.s32 	%r171, %r203, %r49;
	mul.wide.s32 	%rd85, %r171, 4;
	add.s64 	%rd86, %rd1, %rd85;
	ld.global.f32 	%f184, [%rd86];
	mul.lo.s32 	%r172, %r198, %r96;
	add.s32 	%r173, %r203, %r172;
	mul.wide.u32 	%rd87, %r173, 4;
	add.s64 	%rd88, %rd2, %rd87;
	ld.global.f32 	%f185, [%rd88];
	fma.rn.f32 	%f186, %f184, %f185, %f243;
	ld.global.f32 	%f187, [%rd86+4];
	cvt.u64.u32 	%rd89, %r172;
	cvt.u64.u32 	%rd90, %r203;
	add.s64 	%rd91, %rd90, %rd89;
	shl.b64 	%rd92, %rd91, 2;
	add.s64 	%rd93, %rd2, %rd92;
	ld.global.f32 	%f188, [%rd93+4];
	fma.rn.f32 	%f189, %f187, %f188, %f186;
	ld.global.f32 	%f190, [%rd86+8];
	ld.global.f32 	%f191, [%rd93+8];
	fma.rn.f32 	%f192, %f190, %f191, %f189;
	ld.global.f32 	%f193, [%rd86+12];
	ld.global.f32 	%f194, [%rd93+12];
	fma.rn.f32 	%f195, %f193, %f194, %f192;
	ld.global.f32 	%f196, [%rd86+16];
	ld.global.f32 	%f197, [%rd93+16];
	fma.rn.f32 	%f198, %f196, %f197, %f195;
	ld.global.f32 	%f199, [%rd86+20];
	ld.global.f32 	%f200, [%rd93+20];
	fma.rn.f32 	%f201, %f199, %f200, %f198;
	ld.global.f32 	%f202, [%rd86+24];
	ld.global.f32 	%f203, [%rd93+24];
	fma.rn.f32 	%f204, %f202, %f203, %f201;
	ld.global.f32 	%f205, [%rd86+28];
	ld.global.f32 	%f206, [%rd93+28];
	fma.rn.f32 	%f243, %f205, %f206, %f204;
	add.s32 	%r203, %r203, 8;
$L__BB5_64:
	setp.eq.s32 	%p55, %r45, 0;
	@%p55 bra 	$L__BB5_71;
	add.s32 	%r174, %r45, -1;
	setp.lt.u32 	%p56, %r174, 3;
	@%p56 bra 	$L__BB5_67;
	add.s32 	%r175, %r203, %r49;
	mul.wide.s32 	%rd94, %r175, 4;
	add.s64 	%rd95, %rd1, %rd94;
	ld.global.f32 	%f208, [%rd95];
	mul.lo.s32 	%r176, %r198, %r96;
	add.s32 	%r177, %r203, %r176;
	mul.wide.u32 	%rd96, %r177, 4;
	add.s64 	%rd97, %rd2, %rd96;
	ld.global.f32 	%f209, [%rd97];
	fma.rn.f32 	%f210, %f208, %f209, %f243;
	ld.global.f32 	%f211, [%rd95+4];
	cvt.u64.u32 	%rd98, %r176;
	cvt.u64.u32 	%rd99, %r203;
	add.s64 	%rd100, %rd99, %rd98;
	shl.b64 	%rd101, %rd100, 2;
	add.s64 	%rd102, %rd2, %rd101;
	ld.global.f32 	%f212, [%rd102+4];
	fma.rn.f32 	%f213, %f211, %f212, %f210;
	ld.global.f32 	%f214, [%rd95+8];
	ld.global.f32 	%f215, [%rd102+8];
	fma.rn.f32 	%f216, %f214, %f215, %f213;
	ld.global.f32 	%f217, [%rd95+12];
	ld.global.f32 	%f218, [%rd102+12];
	fma.rn.f32 	%f243, %f217, %f218, %f216;
	add.s32 	%r203, %r203, 4;
$L__BB5_67:
	and.b32  	%r178, %r96, 3;
	setp.eq.s32 	%p57, %r178, 0;
	@%p57 bra 	$L__BB5_71;
	and.b32  	%r179, %r96, 3;
	setp.eq.s32 	%p58, %r179, 1;
	add.s32 	%r180, %r203, %r49;
	mul.wide.s32 	%rd103, %r180, 4;
	add.s64 	%rd11, %rd1, %rd103;
	ld.global.f32 	%f219, [%rd11];
	mad.lo.s32 	%r181, %r198, %r96, %r203;
	mul.wide.u32 	%rd104, %r181, 4;
	add.s64 	%rd105, %rd2, %rd104;
	ld.global.f32 	%f220, [%rd105];
	fma.rn.f32 	%f243, %f219, %f220, %f243;
	@%p58 bra 	$L__BB5_71;
	and.b32  	%r182, %r96, 3;
	setp.eq.s32 	%p59, %r182, 2;
	ld.global.f32 	%f221, [%rd11+4];
	mul.lo.s32 	%r183, %r198, %r96;
	cvt.u64.u32 	%rd106, %r183;
	cvt.u64.u32 	%rd107, %r203;
	add.s64 	%rd108, %rd107, %rd106;
	shl.b64 	%rd109, %rd108, 2;
	add.s64 	%rd12, %rd2, %rd109;
	ld.global.f32 	%f222, [%rd12+4];
	fma.rn.f32 	%f243, %f221, %f222, %f243;
	@%p59 bra 	$L__BB5_71;
	ld.global.f32 	%f223, [%rd11+8];
	ld.global.f32 	%f224, [%rd12+8];
	fma.rn.f32 	%f243, %f223, %f224, %f243;
$L__BB5_71:
	setp.lt.f32 	%p60, %f243, %f235;
	selp.b32 	%r199, %r198, %r199, %p60;
	selp.f32 	%f235, %f243, %f235, %p60;
	add.s32 	%r198, %r198, 1;
	setp.ne.s32 	%p61, %r198, %r97;
	@%p61 bra 	$L__BB5_58;
	mul.wide.s32 	%rd110, %r48, 4;
	add.s64 	%rd111, %rd4, %rd110;
	st.global.u32 	[%rd111], %r199;
	add.s32 	%r197, %r197, 1;
	setp.eq.s32 	%p62, %r197, %r94;
	@%p62 bra 	$L__BB5_84;
	bra.uni 	$L__BB5_57;
$L__BB5_73:
	and.b32  	%r75, %r94, 7;
	setp.lt.u32 	%p37, %r94, 8;
	mov.b32 	%r213, 0;
	@%p37 bra 	$L__BB5_76;
	and.b32  	%r213, %r94, 2147483640;
	mov.b32 	%r210, 0;
$L__BB5_75:
	.pragma "nounroll";
	shl.b32 	%r141, %r210, 7;
	add.s32 	%r142, %r141, %r6;
	mul.wide.u32 	%rd67, %r142, 4;
	add.s64 	%rd68, %rd4, %rd67;
	mov.b32 	%r143, -1;
	st.global.u32 	[%rd68], %r143;
	add.s32 	%r144, %r142, 128;
	mul.wide.s32 	%rd69, %r144, 4;
	add.s64 	%rd70, %rd4, %rd69;
	st.global.u32 	[%rd70], %r143;
	st.global.u32 	[%rd70+512], %r143;
	st.global.u32 	[%rd70+1024], %r143;
	st.global.u32 	[%rd70+1536], %r143;
	st.global.u32 	[%rd70+2048], %r143;
	st.global.u32 	[%rd70+2560], %r143;
	st.global.u32 	[%rd70+3072], %r143;
	add.s32 	%r210, %r210, 8;
	setp.eq.s32 	%p38, %r210, %r213;
	@%p38 bra 	$L__BB5_76;
	bra.uni 	$L__BB5_75;
$L__BB5_76:
	setp.eq.s32 	%p39, %r75, 0;
	@%p39 bra 	$L__BB5_84;
	and.b32  	%r83, %r94, 3;
	setp.lt.u32 	%p40, %r75, 4;
	@%p40 bra 	$L__BB5_79;
	shl.b32 	%r145, %r213, 7;
	add.s32 	%r146, %r145, %r6;
	mul.wide.s32 	%rd71, %r146, 4;
	add.s64 	%rd72, %rd4, %rd71;
	mov.b32 	%r147, -1;
	st.global.u32 	[%rd72], %r147;
	st.global.u32 	[%rd72+512], %r147;
	st.global.u32 	[%rd72+1024], %r147;
	st.global.u32 	[%rd72+1536], %r147;
	add.s32 	%r213, %r213, 4;
$L__BB5_79:
	setp.eq.s32 	%p41, %r83, 0;
	@%p41 bra 	$L__BB5_84;
	setp.eq.s32 	%p42, %r83, 1;
	@%p42 bra 	$L__BB5_82;
	shl.b32 	%r148, %r213, 7;
	add.s32 	%r149, %r148, %r6;
	mul.wide.s32 	%rd73, %r149, 4;
	add.s64 	%rd74, %rd4, %rd73;
	mov.b32 	%r150, -1;
	st.global.u32 	[%rd74], %r150;
	st.global.u32 	[%rd74+512], %r150;
	add.s32 	%r213, %r213, 2;
$L__BB5_82:
	and.b32  	%r151, %r94, 1;
	setp.eq.b32 	%p43, %r151, 1;
	not.pred 	%p44, %p43;
	@%p44 bra 	$L__BB5_84;
	shl.b32 	%r152, %r213, 7;
	add.s32 	%r153, %r152, %r6;
	mul.wide.s32 	%rd75, %r153, 4;
	add.s64 	%rd76, %rd4, %rd75;
	mov.b32 	%r154, -1;
	st.global.u32 	[%rd76], %r154;
$L__BB5_84:
	ret;

}


// ===== COMPILED SASS (sm_100) =====

	.target	sm_100

	.elftype	@"ET_EXEC"


//--------------------- .note.nv.tkinfo           --------------------------
	.section	.note.nv.tkinfo,"",@"SHT_NOTE"
	.sectionflags	@"SHF_NOTE_NV_TKINFO"
	.tkinfo
        /*0018*/ 	.word	0x00000002
        /*0030*/ 	.string	""
        /*0030*/ 	.string	"ptxas"
        /*0030*/ 	.string	"Cuda compilation tools, release 13.0, V13.0.88"
        /*0030*/ 	.string	"Build cuda_13.0.r13.0/compiler.36424714_0"
        /*0030*/ 	.string	"-arch sm_100 -m 64 "



//--------------------- .note.nv.cuinfo           --------------------------
	.section	.note.nv.cuinfo,"",@"SHT_NOTE"
	.sectionflags	@"SHF_NOTE_NV_CUINFO"
        /*0018*/ 	.short	0x0002
        /*001a*/ 	.short	0x0064
        /*001c*/ 	.short	0x0082
	.zero		2


//--------------------- .nv.info                  --------------------------
	.section	.nv.info,"",@"SHT_CUDA_INFO"
	.align	4


	//----- nvinfo : EIATTR_REGCOUNT
	.align		4
        /*0000*/ 	.byte	0x04, 0x2f
        /*0002*/ 	.short	(.L_44 - .L_43)
	.align		4
.L_43:
        /*0004*/ 	.word	index@(_ZN3cub18CUB_300001_SM_10006detail11EmptyKernelIvEEvv)
        /*0008*/ 	.word	0x00000004


	//----- nvinfo : EIATTR_FRAME_SIZE
	.align		4
.L_44:
        /*000c*/ 	.byte	0x04, 0x11
        /*000e*/ 	.short	(.L_46 - .L_45)
	.align		4
.L_45:
        /*0010*/ 	.word	index@(_ZN3cub18CUB_300001_SM_10006detail11EmptyKernelIvEEvv)
        /*0014*/ 	.word	0x00000000


	//----- nvinfo : EIATTR_REGCOUNT
	.align		4
.L_46:
        /*0018*/ 	.byte	0x04, 0x2f
        /*001a*/ 	.short	(.L_48 - .L_47)
	.align		4
.L_47:
        /*001c*/ 	.word	index@(_ZN3cub18CUB_300001_SM_10006detail8for_each13static_kernelINS2_12policy_hub_t12policy_500_tEmN6thrust24THRUST_300001_SM_1000_NS8cuda_cub20__uninitialized_fill7functorINS7_10device_ptrIfEEfEEEEvT0_T1_)
        /*0020*/ 	.word	0x00000008


	//----- nvinfo : EIATTR_FRAME_SIZE
	.align		4
.L_48:
        /*0024*/ 	.byte	0x04, 0x11
        /*0026*/ 	.short	(.L_50 - .L_49)
	.align		4
.L_49:
        /*0028*/ 	.word	index@(_ZN3cub18CUB_300001_SM_10006detail8for_each13static_kernelINS2_12policy_hub_t12policy_500_tEmN6thrust24THRUST_300001_SM_1000_NS8cuda_cub20__uninitialized_fill7functorINS7_10device_ptrIfEEfEEEEvT0_T1_)
        /*002c*/ 	.word	0x00000000


	//----- nvinfo : EIATTR_REGCOUNT
	.align		4
.L_50:
        /*0030*/ 	.byte	0x04, 0x2f
        /*0032*/ 	.short	(.L_52 - .L_51)
	.align		4
.L_51:
        /*0034*/ 	.word	index@(_ZN3cub18CUB_300001_SM_10006detail8for_each13static_kernelINS2_12policy_hub_t12policy_500_tEmN6thrust24THRUST_300001_SM_1000_NS8cuda_cub20__uninitialized_fill7functorINS7_10device_ptrIiEEiEEEEvT0_T1_)
        /*0038*/ 	.word	0x00000008


	//----- nvinfo : EIATTR_FRAME_SIZE
	.align		4
.L_52:
        /*003c*/ 	.byte	0x04, 0x11
        /*003e*/ 	.short	(.L_54 - .L_53)
	.align		4
.L_53:
        /*0040*/ 	.word	index@(_ZN3cub18CUB_300001_SM_10006detail8for_each13static_kernelINS2_12policy_hub_t12policy_500_tEmN6thrust24THRUST_300001_SM_1000_NS8cuda_cub20__uninitialized_fill7functorINS7_10device_ptrIiEEiEEEEvT0_T1_)
        /*0044*/ 	.word	0x00000000


	//----- nvinfo : EIATTR_REGCOUNT
	.align		4
.L_54:
        /*0048*/ 	.byte	0x04, 0x2f
        /*004a*/ 	.short	(.L_56 - .L_55)
	.align		4
.L_55:
        /*004c*/ 	.word	index@(_ZN3cub18CUB_300001_SM_10006detail8for_each13static_kernelINS2_12policy_hub_t12policy_500_tElN6thrust24THRUST_300001_SM_1000_NS8cuda_cub10__tabulate7functorINS7_6detail15normal_iteratorINS7_10device_ptrIiEEEENS7_6system6detail7generic6detail22compute_sequence_valueIivEElEEEEvT0_T1_)
        /*0050*/ 	.word	0x0000000a


	//----- nvinfo : EIATTR_FRAME_SIZE
	.align		4
.L_56:
        /*0054*/ 	.byte	0x04, 0x11
        /*0056*/ 	.short	(.L_58 - .L_57)
	.align		4
.L_57:
        /*0058*/ 	.word	index@(_ZN3cub18CUB_300001_SM_10006detail8for_each13static_kernelINS2_12policy_hub_t12policy_500_tElN6thrust24THRUST_300001_SM_1000_NS8cuda_cub10__tabulate7functorINS7_6detail15normal_iteratorINS7_10device_ptrIiEEEENS7_6system6detail7generic6detail22compute_sequence_valueIivEElEEEEvT0_T1_)
        /*005c*/ 	.word	0x00000000


	//----- nvinfo : EIATTR_REGCOUNT
	.align		4
.L_58:
        /*0060*/ 	.byte	0x04, 0x2f
        /*0062*/ 	.short	(.L_60 - .L_59)
	.align		4
.L_59:
        /*0064*/ 	.word	index@(_ZN3cub18CUB_300001_SM_10006detail9transform16transform_kernelINS2_10policy_hubILb1EN4cuda3std3__45tupleIJN6thrust24THRUST_300001_SM_1000_NS6detail15normal_iteratorINSA_10device_ptrIiEEEEEEEE10policy1000Ei16FindMeansFunctorSF_JPiEEEvT0_iT1_T2_DpNS2_10kernel_argIT3_EE)
        /*0068*/ 	.word	0x00000020


	//----- nvinfo : EIATTR_FRAME_SIZE
	.align		4
.L_60:
        /*006c*/ 	.byte	0x04, 0x11
        /*006e*/ 	.short	(.L_62 - .L_61)
	.align		4
.L_61:
        /*0070*/ 	.word	index@(_ZN3cub18CUB_300001_SM_10006detail9transform16transform_kernelINS2_10policy_hubILb1EN4cuda3std3__45tupleIJN6thrust24THRUST_300001_SM_1000_NS6detail15normal_iteratorINSA_10device_ptrIiEEEEEEEE10policy1000Ei16FindMeansFunctorSF_JPiEEEvT0_iT1_T2_DpNS2_10kernel_argIT3_EE)
        /*0074*/ 	.word	0x00000000


	//----- nvinfo : EIATTR_REGCOUNT
	.align		4
.L_62:
        /*0078*/ 	.byte	0x04, 0x2f
        /*007a*/ 	.short	(.L_64 - .L_63)
	.align		4
.L_63:
        /*007c*/ 	.word	index@(_ZN3cub18CUB_300001_SM_10006detail9transform16transform_kernelINS2_10policy_hubILb1EN4cuda3std3__45tupleIJN6thrust24THRUST_300001_SM_1000_NS6detail15normal_iteratorINSA_10device_ptrIiEEEEEEEE10policy1000El16FindMeansFunctorSF_JPiEEEvT0_iT1_T2_DpNS2_10kernel_argIT3_EE)
        /*0080*/ 	.word	0x00000020


	//----- nvinfo : EIATTR_FRAME_SIZE
	.align		4
.L_64:
        /*0084*/ 	.byte	0x04, 0x11
        /*0086*/ 	.short	(.L_66 - .L_65)
	.align		4
.L_65:
        /*0088*/ 	.word	index@(_ZN3cub18CUB_300001_SM_10006detail9transform16transform_kernelINS2_10policy_hubILb1EN4cuda3std3__45tupleIJN6thrust24THRUST_300001_SM_1000_NS6detail15normal_iteratorINSA_10device_ptrIiEEEEEEEE10policy1000El16FindMeansFunctorSF_JPiEEEvT0_iT1_T2_DpNS2_10kernel_argIT3_EE)
        /*008c*/ 	.word	0x00000000


	//----- nvinfo : EIATTR_MIN_STACK_SIZE
	.align		4
.L_66:
        /*0090*/ 	.byte	0x04, 0x12
        /*0092*/ 	.short	(.L_68 - .L_67)
	.align		4
.L_67:
        /*0094*/ 	.word	index@(_ZN3cub18CUB_300001_SM_10006detail9transform16transform_kernelINS2_10policy_hubILb1EN4cuda3std3__45tupleIJN6thrust24THRUST_300001_SM_1000_NS6detail15normal_iteratorINSA_10device_ptrIiEEEEEEEE10policy1000El16FindMeansFunctorSF_JPiEEEvT0_iT1_T2_DpNS2_10kernel_argIT3_EE)
        /*0098*/ 	.word	0x00000000


	//----- nvinfo : EIATTR_MIN_STACK_SIZE
	.align		4
.L_68:
        /*009c*/ 	.byte	0x04, 0x12
        /*009e*/ 	.short	(.L_70 - .L_69)
	.align		4
.L_69:
        /*00a0*/ 	.word	index@(_ZN3cub18CUB_300001_SM_10006detail9transform16transform_kernelINS2_10policy_hubILb1EN4cuda3std3__45tupleIJN6thrust24THRUST_300001_SM_1000_NS6detail15normal_iteratorINSA_10device_ptrIiEEEEEEEE10policy1000Ei16FindMeansFunctorSF_JPiEEEvT0_iT1_T2_DpNS2_10kernel_argIT3_EE)
        /*00a4*/ 	.word	0x00000000


	//----- nvinfo : EIATTR_MIN_STACK_SIZE
	.align		4
.L_70:
        /*00a8*/ 	.byte	0x04, 0x12
        /*00aa*/ 	.short	(.L_72 - .L_71)
	.align		4
.L_71:
        /*00ac*/ 	.word	index@(_ZN3cub18CUB_300001_SM_10006detail8for_each13static_kernelINS2_12policy_hub_t12policy_500_tElN6thrust24THRUST_300001_SM_1000_NS8cuda_cub10__tabulate7functorINS7_6detail15normal_iteratorINS7_10device_ptrIiEEEENS7_6system6detail7generic6detail22compute_sequence_valueIivEElEEEEvT0_T1_)
        /*00b0*/ 	.word	0x00000000


	//----- nvinfo : EIATTR_MIN_STACK_SIZE
	.align		4
.L_72:
        /*00b4*/ 	.byte	0x04, 0x12
        /*00b6*/ 	.short	(.L_74 - .L_73)
	.align		4
.L_73:
        /*00b8*/ 	.word	index@(_ZN3cub18CUB_300001_SM_10006detail8for_each13static_kernelINS2_12policy_hub_t12policy_500_tEmN6thrust24THRUST_300001_SM_1000_NS8cuda_cub20__uninitialized_fill7functorINS7_10device_ptrIiEEiEEEEvT0_T1_)
        /*00bc*/ 	.word	0x00000000


	//----- nvinfo : EIATTR_MIN_STACK_SIZE
	.align		4
.L_74:
        /*00c0*/ 	.byte	0x04, 0x12
        /*00c2*/ 	.short	(.L_76 - .L_75)
	.align		4
.L_75:
        /*00c4*/ 	.word	index@(_ZN3cub18CUB_300001_SM_10006detail8for_each13static_kernelINS2_12policy_hub_t12policy_500_tEmN6thrust24THRUST_300001_SM_1000_NS8cuda_cub20__uninitialized_fill7functorINS7_10device_ptrIfEEfEEEEvT0_T1_)
        /*00c8*/ 	.word	0x00000000


	//----- nvinfo : EIATTR_MIN_STACK_SIZE
	.align		4
.L_76:
        /*00cc*/ 	.byte	0x04, 0x12
        /*00ce*/ 	.short	(.L_78 - .L_77)
	.align		4
.L_77:
        /*00d0*/ 	.word	index@(_ZN3cub18CUB_300001_SM_10006detail11EmptyKernelIvEEvv)
        /*00d4*/ 	.word	0x00000000
.L_78:


//--------------------- .nv.compat                --------------------------
	.section	.nv.compat,"",@"SHT_CUDA_COMPAT_INFO"
	.align	4
        /*0000*/ 	.byte	0x02, 0x09, 0x00, 0x00, 0x02, 0x02, 0x01, 0x00, 0x02, 0x05, 0x05, 0x00, 0x03, 0x07, 0x01, 0x01
        /*0010*/ 	.byte	0x02, 0x03, 0x00, 0x00, 0x02, 0x06, 0x01, 0x00, 0x04, 0x0b, 0x08, 0x00, 0x09, 0x00, 0x00, 0x00
        /*0020*/ 	.byte	0x00, 0x00, 0x00, 0x00


//--------------------- .nv.info._ZN3cub18CUB_300001_SM_10006detail9transform16transform_kernelINS2_10policy_hubILb1EN4cuda3std3__45tupleIJN6thrust24THRUST_300001_SM_1000_NS6detail15normal_iteratorINSA_10device_ptrIiEEEEEEEE10policy1000El16FindMeansFunctorSF_JPiEEEvT0_iT1_T2_DpNS2_10kernel_argIT3_EE --------------------------
	.section	.nv.info._ZN3cub18CUB_300001_SM_10006detail9transform16transform_kernelINS2_10policy_hubILb1EN4cuda3std3__45tupleIJN6thrust24THRUST_300001_SM_1000_NS6detail15normal_iteratorINSA_10device_ptrIiEEEEEEEE10policy1000El16FindMeansFunctorSF_JPiEEEvT0_iT1_T2_DpNS2_10kernel_argIT3_EE,"",@"SHT_CUDA_INFO"
	.sectionflags	@""
	.align	4


	//----- nvinfo : EIATTR_CUDA_API_VERSION
	.align		4
        /*0000*/ 	.byte	0x04, 0x37
        /*0002*/ 	.short	(.L_80 - .L_79)
.L_79:
        /*0004*/ 	.word	0x00000082


	//----- nvinfo : EIATTR_KPARAM_INFO
	.align		4
.L_80:
        /*0008*/ 	.byte	0x04, 0x17
        /*000a*/ 	.short	(.L_82 - .L_81)
.L_81:
        /*000c*/ 	.word	0x00000000
        /*0010*/ 	.short	0x0004
        /*0012*/ 	.short	0x0038
        /*0014*/ 	.byte	0x00, 0xf0, 0x41, 0x00


	//----- nvinfo : EIATTR_KPARAM_INFO
	.align		4
.L_82:
        /*0018*/ 	.byte	0x04, 0x17
        /*001a*/ 	.short	(.L_84 - .L_83)
.L_83:
        /*001c*/ 	.word	0x00000000
        /*0020*/ 	.short	0x0003
        /*0022*/ 	.short	0x0030
        /*0024*/ 	.byte	0x00, 0xf0, 0x21, 0x00


	//----- nvinfo : EIATTR_KPARAM_INFO
	.align		4
.L_84:
        /*0028*/ 	.byte	0x04, 0x17
        /*002a*/ 	.short	(.L_86 - .L_85)
.L_85:
        /*002c*/ 	.word	0x00000000
        /*0030*/ 	.short	0x0002
        /*0032*/ 	.short	0x0010
        /*0034*/ 	.byte	0x00, 0xf0, 0x81, 0x00


	//----- nvinfo : EIATTR_KPARAM_INFO
	.align		4
.L_86:
        /*0038*/ 	.byte	0x04, 0x17
        /*003a*/ 	.short	(.L_88 - .L_87)
.L_87:
        /*003c*/ 	.word	0x00000000
        /*0040*/ 	.short	0x0001
        /*0042*/ 	.short	0x0008
        /*0044*/ 	.byte	0x00, 0xf0, 0x11, 0x00


	//----- nvinfo : EIATTR_KPARAM_INFO
	.align		4
.L_88:
        /*0048*/ 	.byte	0x04, 0x17
        /*004a*/ 	.short	(.L_90 - .L_89)
.L_89:
        /*004c*/ 	.word	0x00000000
        /*0050*/ 	.short	0x0000
        /*0052*/ 	.short	0x0000
        /*0054*/ 	.byte	0x00, 0xf0, 0x21, 0x00


	//----- nvinfo : EIATTR_SPARSE_MMA_MASK
	.align		4
.L_90:
        /*0058*/ 	.byte	0x03, 0x50
        /*005a*/ 	.short	0x0000


	//----- nvinfo : EIATTR_MAXREG_COUNT
	.align		4
        /*005c*/ 	.byte	0x03, 0x1b
        /*005e*/ 	.short	0x00ff


	//----- nvinfo : EIATTR_MERCURY_ISA_VERSION
	.align		4
        /*0060*/ 	.byte	0x03, 0x5f
        /*0062*/ 	.short	0x0101


	//----- nvinfo : EIATTR_VRC_CTA_INIT_COUNT
	.align		4
        /*0064*/ 	.byte	0x02, 0x4a
	.zero		1
	.zero		1


	//----- nvinfo : EIATTR_EXIT_INSTR_OFFSETS
	.align		4
        /*0068*/ 	.byte	0x04, 0x1c
        /*006a*/ 	.short	(.L_92 - .L_91)


	//   ....[0]....
.L_91:
        /*006c*/ 	.word	0x00000260


	//   ....[1]....
        /*0070*/ 	.word	0x000006a0


	//   ....[2]....
        /*0074*/ 	.word	0x00001260


	//   ....[3]....
        /*0078*/ 	.word	0x00001550


	//   ....[4]....
        /*007c*/ 	.word	0x00001600


	//   ....[5]....
        /*0080*/ 	.word	0x00001620


	//   ....[6]....
        /*0084*/ 	.word	0x00001a20


	//   ....[7]....
        /*0088*/ 	.word	0x000026d0


	//   ....[8]....
        /*008c*/ 	.word	0x00002860


	//   ....[9]....
        /*0090*/ 	.word	0x00002930


	//   ....[10]....
        /*0094*/ 	.word	0x000029d0


	//   ....[11]....
        /*0098*/ 	.word	0x00002a20


	//----- nvinfo : EIATTR_MAX_THREADS
	.align		4
.L_92:
        /*009c*/ 	.byte	0x04, 0x05
        /*009e*/ 	.short	(.L_94 - .L_93)
.L_93:
        /*00a0*/ 	.word	0x00000080
        /*00a4*/ 	.word	0x00000001
        /*00a8*/ 	.word	0x00000001


	//----- nvinfo : EIATTR_CRS_STACK_SIZE
	.align		4
.L_94:
        /*00ac*/ 	.byte	0x04, 0x1e
        /*00ae*/ 	.short	(.L_96 - .L_95)
.L_95:
        /*00b0*/ 	.word	0x00000000


	//----- nvinfo : EIATTR_CBANK_PARAM_SIZE
	.align		4
.L_96:
        /*00b4*/ 	.byte	0x03, 0x19
        /*00b6*/ 	.short	0x0048


	//----- nvinfo : EIATTR_PARAM_CBANK
	.align		4
        /*00b8*/ 	.byte	0x04, 0x0a
        /*00ba*/ 	.short	(.L_98 - .L_97)
	.align		4
.L_97:
        /*00bc*/ 	.word	index@(.nv.constant0._ZN3cub18CUB_300001_SM_10006detail9transform16transform_kernelINS2_10policy_hubILb1EN4cuda3std3__45tupleIJN6thrust24THRUST_300001_SM_1000_NS6detail15normal_iteratorINSA_10device_ptrIiEEEEEEEE10policy1000El16FindMeansFunctorSF_JPiEEEvT0_iT1_T2_DpNS2_10kernel_argIT3_EE)
        /*00c0*/ 	.short	0x0380
        /*00c2*/ 	.short	0x0048


	//----- nvinfo : EIATTR_SW_WAR
	.align		4
.L_98:
        /*00c4*/ 	.byte	0x04, 0x36
        /*00c6*/ 	.short	(.L_100 - .L_99)
.L_99:
        /*00c8*/ 	.word	0x00000008
.L_100:


//--------------------- .nv.info._ZN3cub18CUB_300001_SM_10006detail9transform16transform_kernelINS2_10policy_hubILb1EN4cuda3std3__45tupleIJN6thrust24THRUST_300001_SM_1000_NS6detail15normal_iteratorINSA_10device_ptrIiEEEEEEEE10policy1000Ei16FindMeansFunctorSF_JPiEEEvT0_iT1_T2_DpNS2_10kernel_argIT3_EE --------------------------
	.section	.nv.info._ZN3cub18CUB_300001_SM_10006detail9transform16transform_kernelINS2_10policy_hubILb1EN4cuda3std3__45tupleIJN6thrust24THRUST_300001_SM_1000_NS6detail15normal_iteratorINSA_10device_ptrIiEEEEEEEE10policy1000Ei16FindMeansFunctorSF_JPiEEEvT0_iT1_T2_DpNS2_10kernel_argIT3_EE,"",@"SHT_CUDA_INFO"
	.sectionflags	@""
	.align	4


	//----- nvinfo : EIATTR_CUDA_API_VERSION
	.align		4
        /*0000*/ 	.byte	0x04, 0x37
        /*0002*/ 	.short	(.L_102 - .L_101)
.L_101:
        /*0004*/ 	.word	0x00000082


	//----- nvinfo : EIATTR_KPARAM_INFO
	.align		4
.L_102:
        /*0008*/ 	.byte	0x04, 0x17
        /*000a*/ 	.short	(.L_104 - .L_103)
.L_103:
        /*000c*/ 	.word	0x00000000
        /*0010*/ 	.short	0x0004
        /*0012*/ 	.short	0x0030
        /*0014*/ 	.byte	0x00, 0xf0, 0x41, 0x00


	//----- nvinfo : EIATTR_KPARAM_INFO
	.align		4
.L_104:
        /*0018*/ 	.byte	0x04, 0x17
        /*001a*/ 	.short	(.L_106 - .L_105)
.L_105:
        /*001c*/ 	.word	0x00000000
        /*0020*/ 	.short	0x0003
        /*0022*/ 	.short	0x0028
        /*0024*/ 	.byte	0x00, 0xf0, 0x21, 0x00


	//----- nvinfo : EIATTR_KPARAM_INFO
	.align		4
.L_106:
        /*0028*/ 	.byte	0x04, 0x17
        /*002a*/ 	.short	(.L_108 - .L_107)
.L_107:
        /*002c*/ 	.word	0x00000000
        /*0030*/ 	.short	0x0002
        /*0032*/ 	.short	0x0008
        /*0034*/ 	.byte	0x00, 0xf0, 0x81, 0x00


	//----- nvinfo : EIATTR_KPARAM_INFO
	.align		4
.L_108:
        /*0038*/ 	.byte	0x04, 0x17
        /*003a*/ 	.short	(.L_110 - .L_109)
.L_109:
        /*003c*/ 	.word	0x00000000
        /*0040*/ 	.short	0x0001
        /*0042*/ 	.short	0x0004
        /*0044*/ 	.byte	0x00, 0xf0, 0x11, 0x00


	//----- nvinfo : EIATTR_KPARAM_INFO
	.align		4
.L_110:
        /*0048*/ 	.byte	0x04, 0x17
        /*004a*/ 	.short	(.L_112 - .L_111)
.L_111:
        /*004c*/ 	.word	0x00000000
        /*0050*/ 	.short	0x0000
        /*0052*/ 	.short	0x0000
        /*0054*/ 	.byte	0x00, 0xf0, 0x11, 0x00


	//----- nvinfo : EIATTR_SPARSE_MMA_MASK
	.align		4
.L_112:
        /*0058*/ 	.byte	0x03, 0x50
        /*005a*/ 	.short	0x0000


	//----- nvinfo : EIATTR_MAXREG_COUNT
	.align		4
        /*005c*/ 	.byte	0x03, 0x1b
        /*005e*/ 	.short	0x00ff


	//----- nvinfo : EIATTR_MERCURY_ISA_VERSION
	.align		4
        /*0060*/ 	.byte	0x03, 0x5f
        /*0062*/ 	.short	0x0101


	//----- nvinfo : EIATTR_VRC_CTA_INIT_COUNT
	.align		4
        /*0064*/ 	.byte	0x02, 0x4a
	.zero		1
	.zero		1


	//----- nvinfo : EIATTR_EXIT_INSTR_OFFSETS
	.align		4
        /*0068*/ 	.byte	0x04, 0x1c
        /*006a*/ 	.short	(.L_114 - .L_113)


	//   ....[0]....
.L_113:
        /*006c*/ 	.word	0x000001c0


	//   ....[1]....
        /*0070*/ 	.word	0x000005c0


	//   ....[2]....
        /*0074*/ 	.word	0x00001180


	//   ....[3]....
        /*0078*/ 	.word	0x00001310


	//   ....[4]....
        /*007c*/ 	.word	0x000013e0


	//   ....[5]....
        /*0080*/ 	.word	0x00001480


	//   ....[6]....
        /*0084*/ 	.word	0x000014d0


	//   ....[7]....
        /*0088*/ 	.word	0x000014f0


	//   ....[8]....
        /*008c*/ 	.word	0x00001930


	//   ....[9]....
        /*0090*/ 	.word	0x00002710


	//   ....[10]....
        /*0094*/ 	.word	0x000028f0


	//   ....[11]....
        /*0098*/ 	.word	0x00002980


	//----- nvinfo : EIATTR_MAX_THREADS
	.align		4
.L_114:
        /*009c*/ 	.byte	0x04, 0x05
        /*009e*/ 	.short	(.L_116 - .L_115)
.L_115:
        /*00a0*/ 	.word	0x00000080
        /*00a4*/ 	.word	0x00000001
        /*00a8*/ 	.word	0x00000001


	//----- nvinfo : EIATTR_CRS_STACK_SIZE
	.align		4
.L_116:
        /*00ac*/ 	.byte	0x04, 0x1e
        /*00ae*/ 	.short	(.L_118 - .L_117)
.L_117:
        /*00b0*/ 	.word	0x00000000


	//----- nvinfo : EIATTR_CBANK_PARAM_SIZE
	.align		4
.L_118:
        /*00b4*/ 	.byte	0x03, 0x19
        /*00b6*/ 	.short	0x0040


	//----- nvinfo : EIATTR_PARAM_CBANK
	.align		4
        /*00b8*/ 	.byte	0x04, 0x0a
        /*00ba*/ 	.short	(.L_120 - .L_119)
	.align		4
.L_119:
        /*00bc*/ 	.word	index@(.nv.constant0._ZN3cub18CUB_300001_SM_10006detail9transform16transform_kernelINS2_10policy_hubILb1EN4cuda3std3__45tupleIJN6thrust24THRUST_300001_SM_1000_NS6detail15normal_iteratorINSA_10device_ptrIiEEEEEEEE10policy1000Ei16FindMeansFunctorSF_JPiEEEvT0_iT1_T2_DpNS2_10kernel_argIT3_EE)
        /*00c0*/ 	.short	0x0380
        /*00c2*/ 	.short	0x0040


	//----- nvinfo : EIATTR_SW_WAR
	.align		4
.L_120:
        /*00c4*/ 	.byte	0x04, 0x36
        /*00c6*/ 	.short	(.L_122 - .L_121)
.L_121:
        /*00c8*/ 	.word	0x00000008
.L_122:


//--------------------- .nv.info._ZN3cub18CUB_300001_SM_10006detail8for_each13static_kernelINS2_12policy_hub_t12policy_500_tElN6thrust24THRUST_300001_SM_1000_NS8cuda_cub10__tabulate7functorINS7_6detail15normal_iteratorINS7_10device_ptrIiEEEENS7_6system6detail7generic6detail22compute_sequence_valueIivEElEEEEvT0_T1_ --------------------------
	.section	.nv.info._ZN3cub18CUB_300001_SM_10006detail8for_each13static_kernelINS2_12policy_hub_t12policy_500_tElN6thrust24THRUST_300001_SM_1000_NS8cuda_cub10__tabulate7functorINS7_6detail15normal_iteratorINS7_10device_ptrIiEEEENS7_6system6detail7generic6detail22compute_sequence_valueIivEElEEEEvT0_T1_,"",@"SHT_CUDA_INFO"
	.sectionflags	@""
	.align	4


	//----- nvinfo : EIATTR_CUDA_API_VERSION
	.align		4
        /*0000*/ 	.byte	0x04, 0x37
        /*0002*/ 	.short	(.L_124 - .L_123)
.L_123:
        /*0004*/ 	.word	0x00000082


	//----- nvinfo : EIATTR_KPARAM_INFO
	.align		4
.L_124:
        /*0008*/ 	.byte	0x04, 0x17
        /*000a*/ 	.short	(.L_126 - .L_125)
.L_125:
        /*000c*/ 	.word	0x00000000
        /*0010*/ 	.short	0x0001
        /*0012*/ 	.short	0x0008
        /*0014*/ 	.byte	0x00, 0xf0, 0x41, 0x00


	//----- nvinfo : EIATTR_KPARAM_INFO
	.align		4
.L_126:
        /*0018*/ 	.byte	0x04, 0x17
        /*001a*/ 	.short	(.L_128 - .L_127)
.L_127:
        /*001c*/ 	.word	0x00000000
        /*0020*/ 	.short	0x0000
        /*0022*/ 	.short	0x0000
        /*0024*/ 	.byte	0x00, 0xf0, 0x21, 0x00


	//----- nvinfo : EIATTR_SPARSE_MMA_MASK
	.align		4
.L_128:
        /*0028*/ 	.byte	0x03, 0x50
        /*002a*/ 	.short	0x0000


	//----- nvinfo : EIATTR_MAXREG_COUNT
	.align		4
        /*002c*/ 	.byte	0x03, 0x1b
        /*002e*/ 	.short	0x00ff


	//----- nvinfo : EIATTR_MERCURY_ISA_VERSION
	.align		4
        /*0030*/ 	.byte	0x03, 0x5f
        /*0032*/ 	.short	0x0101


	//----- nvinfo : EIATTR_VRC_CTA_INIT_COUNT
	.align		4
        /*0034*/ 	.byte	0x02, 0x4a
	.zero		1
	.zero		1


	//----- nvinfo : EIATTR_EXIT_INSTR_OFFSETS
	.align		4
        /*0038*/ 	.byte	0x04, 0x1c
        /*003a*/ 	.short	(.L_130 - .L_129)


	//   ....[0]....
.L_129:
        /*003c*/ 	.word	0x00000160


	//   ....[1]....
        /*0040*/ 	.word	0x000002b0


	//   ....[2]....
        /*0044*/ 	.word	0x00000340


	//----- nvinfo : EIATTR_MAX_THREADS
	.align		4
.L_130:
        /*0048*/ 	.byte	0x04, 0x05
        /*004a*/ 	.short	(.L_132 - .L_131)
.L_131:
        /*004c*/ 	.word	0x00000100
        /*0050*/ 	.word	0x00000001
        /*0054*/ 	.word	0x00000001


	//----- nvinfo : EIATTR_CRS_STACK_SIZE
	.align		4
.L_132:
        /*0058*/ 	.byte	0x04, 0x1e
        /*005a*/ 	.short	(.L_134 - .L_133)
.L_133:
        /*005c*/ 	.word	0x00000000


	//----- nvinfo : EIATTR_CBANK_PARAM_SIZE
	.align		4
.L_134:
        /*0060*/ 	.byte	0x03, 0x19
        /*0062*/ 	.short	0x0018


	//----- nvinfo : EIATTR_PARAM_CBANK
	.align		4
        /*0064*/ 	.byte	0x04, 0x0a
        /*0066*/ 	.short	(.L_136 - .L_135)
	.align		4
.L_135:
        /*0068*/ 	.word	index@(.nv.constant0._ZN3cub18CUB_300001_SM_10006detail8for_each13static_kernelINS2_12policy_hub_t12policy_500_tElN6thrust24THRUST_300001_SM_1000_NS8cuda_cub10__tabulate7functorINS7_6detail15normal_iteratorINS7_10device_ptrIiEEEENS7_6system6detail7generic6detail22compute_sequence_valueIivEElEEEEvT0_T1_)
        /*006c*/ 	.short	0x0380
        /*006e*/ 	.short	0x0018


	//----- nvinfo : EIATTR_SW_WAR
	.align		4
.L_136:
        /*0070*/ 	.byte	0x04, 0x36
        /*0072*/ 	.short	(.L_138 - .L_137)
.L_137:
        /*0074*/ 	.word	0x00000008
.L_138:


//--------------------- .nv.info._ZN3cub18CUB_300001_SM_10006detail8for_each13static_kernelINS2_12policy_hub_t12policy_500_tEmN6thrust24THRUST_300001_SM_1000_NS8cuda_cub20__uninitialized_fill7functorINS7_10device_ptrIiEEiEEEEvT0_T1_ --------------------------
	.section	.nv.info._ZN3cub18CUB_300001_SM_10006detail8for_each13static_kernelINS2_12policy_hub_t12policy_500_tEmN6thrust24THRUST_300001_SM_1000_NS8cuda_cub20__uninitialized_fill7functorINS7_10device_ptrIiEEiEEEEvT0_T1_,"",@"SHT_CUDA_INFO"
	.sectionflags	@""
	.align	4


	//----- nvinfo : EIATTR_CUDA_API_VERSION
	.align		4
        /*0000*/ 	.byte	0x04, 0x37
        /*0002*/ 	.short	(.L_140 - .L_139)
.L_139:
        /*0004*/ 	.word	0x00000082


	//----- nvinfo : EIATTR_KPARAM_INFO
	.align		4
.L_140:
        /*0008*/ 	.byte	0x04, 0x17
        /*000a*/ 	.short	(.L_142 - .L_141)
.L_141:
        /*000c*/ 	.word	0x00000000
        /*0010*/ 	.short	0x0001
        /*0012*/ 	.short	0x0008
        /*0014*/ 	.byte	0x00, 0xf0, 0x41, 0x00


	//----- nvinfo : EIATTR_KPARAM_INFO
	.align		4
.L_142:
        /*0018*/ 	.byte	0x04, 0x17
        /*001a*/ 	.short	(.L_144 - .L_143)
.L_143:
        /*001c*/ 	.word	0x00000000
        /*0020*/ 	.short	0x0000
        /*0022*/ 	.short	0x0000
        /*0024*/ 	.byte	0x00, 0xf0, 0x21, 0x00


	//----- nvinfo : EIATTR_SPARSE_MMA_MASK
	.align		4
.L_144:
        /*0028*/ 	.byte	0x03, 0x50
        /*002a*/ 	.short	0x0000


	//----- nvinfo : EIATTR_MAXREG_COUNT
	.align		4
        /*002c*/ 	.byte	0x03, 0x1b
        /*002e*/ 	.short	0x00ff


	//----- nvinfo : EIATTR_MERCURY_ISA_VERSION
	.align		4
        /*0030*/ 	.byte	0x03, 0x5f
        /*0032*/ 	.short	0x0101


	//----- nvinfo : EIATTR_VRC_CTA_INIT_COUNT
	.align		4
        /*0034*/ 	.byte	0x02, 0x4a
	.zero		1
	.zero		1


	//----- nvinfo : EIATTR_EXIT_INSTR_OFFSETS
	.align		4
        /*0038*/ 	.byte	0x04, 0x1c
        /*003a*/ 	.short	(.L_146 - .L_145)


	//   ....[0]....
.L_145:
        /*003c*/ 	.word	0x00000130


	//   ....[1]....
        /*0040*/ 	.word	0x00000230


	//   ....[2]....
        /*0044*/ 	.word	0x00000260


	//----- nvinfo : EIATTR_MAX_THREADS
	.align		4
.L_146:
        /*0048*/ 	.byte	0x04, 0x05
        /*004a*/ 	.short	(.L_148 - .L_147)
.L_147:
        /*004c*/ 	.word	0x00000100
        /*0050*/ 	.word	0x00000001
        /*0054*/ 	.word	0x00000001


	//----- nvinfo : EIATTR_CBANK_PARAM_SIZE
	.align		4
.L_148:
        /*0058*/ 	.byte	0x03, 0x19
        /*005a*/ 	.short	0x0018


	//----- nvinfo : EIATTR_PARAM_CBANK
	.align		4
        /*005c*/ 	.byte	0x04, 0x0a
        /*005e*/ 	.short	(.L_150 - .L_149)
	.align		4
.L_149:
        /*0060*/ 	.word	index@(.nv.constant0._ZN3cub18CUB_300001_SM_10006detail8for_each13static_kernelINS2_12policy_hub_t12policy_500_tEmN6thrust24THRUST_300001_SM_1000_NS8cuda_cub20__uninitialized_fill7functorINS7_10device_ptrIiEEiEEEEvT0_T1_)
        /*0064*/ 	.short	0x0380
        /*0066*/ 	.short	0x0018


	//----- nvinfo : EIATTR_SW_WAR
	.align		4
.L_150:
        /*0068*/ 	.byte	0x04, 0x36
        /*006a*/ 	.short	(.L_152 - .L_151)
.L_151:
        /*006c*/ 	.word	0x00000008
.L_152:


//--------------------- .nv.info._ZN3cub18CUB_300001_SM_10006detail8for_each13static_kernelINS2_12policy_hub_t12policy_500_tEmN6thrust24THRUST_300001_SM_1000_NS8cuda_cub20__uninitialized_fill7functorINS7_10device_ptrIfEEfEEEEvT0_T1_ --------------------------
	.section	.nv.info._ZN3cub18CUB_300001_SM_10006detail8for_each13static_kernelINS2_12policy_hub_t12policy_500_tEmN6thrust24THRUST_300001_SM_1000_NS8cuda_cub20__uninitialized_fill7functorINS7_10device_ptrIfEEfEEEEvT0_T1_,"",@"SHT_CUDA_INFO"
	.sectionflags	@""
	.align	4


	//----- nvinfo : EIATTR_CUDA_API_VERSION
	.align		4
        /*0000*/ 	.byte	0x04, 0x37
        /*0002*/ 	.short	(.L_154 - .L_153)
.L_153:
        /*0004*/ 	.word	0x00000082


	//----- nvinfo : EIATTR_KPARAM_INFO
	.align		4
.L_154:
        /*0008*/ 	.byte	0x04, 0x17
        /*000a*/ 	.short	(.L_156 - .L_155)
.L_155:
        /*000c*/ 	.word	0x00000000
        /*0010*/ 	.short	0x0001
        /*0012*/ 	.short	0x0008
        /*0014*/ 	.byte	0x00, 0xf0, 0x41, 0x00


	//----- nvinfo : EIATTR_KPARAM_INFO
	.align		4
.L_156:
        /*0018*/ 	.byte	0x04, 0x17
        /*001a*/ 	.short	(.L_158 - .L_157)
.L_157:
        /*001c*/ 	.word	0x00000000
        /*0020*/ 	.short	0x0000
        /*0022*/ 	.short	0x0000
        /*0024*/ 	.byte	0x00, 0xf0, 0x21, 0x00


	//----- nvinfo : EIATTR_SPARSE_MMA_MASK
	.align		4
.L_158:
        /*0028*/ 	.byte	0x03, 0x50
        /*002a*/ 	.short	0x0000


	//----- nvinfo : EIATTR_MAXREG_COUNT
	.align		4
        /*002c*/ 	.byte	0x03, 0x1b
        /*002e*/ 	.short	0x00ff


	//----- nvinfo : EIATTR_MERCURY_ISA_VERSION
	.align		4
        /*0030*/ 	.byte	0x03, 0x5f
        /*0032*/ 	.short	0x0101


	//----- nvinfo : EIATTR_VRC_CTA_INIT_COUNT
	.align		4
        /*0034*/ 	.byte	0x02, 0x4a
	.zero		1
	.zero		1


	//----- nvinfo : EIATTR_EXIT_INSTR_OFFSETS
	.align		4
        /*0038*/ 	.byte	0x04, 0x1c
        /*003a*/ 	.short	(.L_160 - .L_159)


	//   ....[0]....
.L_159:
        /*003c*/ 	.word	0x00000130


	//   ....[1]....
        /*0040*/ 	.word	0x00000230


	//   ....[2]....
        /*0044*/ 	.word	0x00000260


	//----- nvinfo : EIATTR_MAX_THREADS
	.align		4
.L_160:
        /*0048*/ 	.byte	0x04, 0x05
        /*004a*/ 	.short	(.L_162 - .L_161)
.L_161:
        /*004c*/ 	.word	0x00000100
        /*0050*/ 	.word	0x00000001
        /*0054*/ 	.word	0x00000001


	//----- nvinfo : EIATTR_CBANK_PARAM_SIZE
	.align		4
.L_162:
        /*0058*/ 	.byte	0x03, 0x19
        /*005a*/ 	.short	0x0018


	//----- nvinfo : EIATTR_PARAM_CBANK
	.align		4
        /*005c*/ 	.byte	0x04, 0x0a
        /*005e*/ 	.short	(.L_164 - .L_163)
	.align		4
.L_163:
        /*0060*/ 	.word	index@(.nv.constant0._ZN3cub18CUB_300001_SM_10006detail8for_each13static_kernelINS2_12policy_hub_t12policy_500_tEmN6thrust24THRUST_300001_SM_1000_NS8cuda_cub20__uninitialized_fill7functorINS7_10device_ptrIfEEfEEEEvT0_T1_)
        /*0064*/ 	.short	0x0380
        /*0066*/ 	.short	0x0018


	//----- nvinfo : EIATTR_SW_WAR
	.align		4
.L_164:
        /*0068*/ 	.byte	0x04, 0x36
        /*006a*/ 	.short	(.L_166 - .L_165)
.L_165:
        /*006c*/ 	.word	0x00000008
.L_166:


//--------------------- .nv.info._ZN3cub18CUB_300001_SM_10006detail11EmptyKernelIvEEvv --------------------------
	.section	.nv.info._ZN3cub18CUB_300001_SM_10006detail11EmptyKernelIvEEvv,"",@"SHT_CUDA_INFO"
	.sectionflags	@""
	.align	4


	//----- nvinfo : EIATTR_CUDA_API_VERSION
	.align		4
        /*0000*/ 	.byte	0x04, 0x37
        /*0002*/ 	.short	(.L_168 - .L_167)
.L_167:
        /*0004*/ 	.word	0x00000082


	//----- nvinfo : EIATTR_SPARSE_MMA_MASK
	.align		4
.L_168:
        /*0008*/ 	.byte	0x03, 0x50
        /*000a*/ 	.short	0x0000


	//----- nvinfo : EIATTR_MAXREG_COUNT
	.align		4
        /*000c*/ 	.byte	0x03, 0x1b
        /*000e*/ 	.short	0x00ff


	//----- nvinfo : EIATTR_MERCURY_ISA_VERSION
	.align		4
        /*0010*/ 	.byte	0x03, 0x5f
        /*0012*/ 	.short	0x0101


	//----- nvinfo : EIATTR_VRC_CTA_INIT_COUNT
	.align		4
        /*0014*/ 	.byte	0x02, 0x4a
	.zero		1
	.zero		1


	//----- nvinfo : EIATTR_EXIT_INSTR_OFFSETS
	.align		4
        /*0018*/ 	.byte	0x04, 0x1c
        /*001a*/ 	.short	(.L_170 - .L_169)


	//   ....[0]....
.L_169:
        /*001c*/ 	.word	0x00000010


	//----- nvinfo : EIATTR_SW_WAR
	.align		4
.L_170:
        /*0020*/ 	.byte	0x04, 0x36
        /*0022*/ 	.short	(.L_172 - .L_171)
.L_171:
        /*0024*/ 	.word	0x00000008
.L_172:


//--------------------- .nv.callgraph             --------------------------
	.section	.nv.callgraph,"",@"SHT_CUDA_CALLGRAPH"
	.align	4
	.sectionentsize	8
	.align		4
        /*0000*/ 	.word	0x00000000
	.align		4
        /*0004*/ 	.word	0xffffffff
	.align		4
        /*0008*/ 	.word	0x00000000
	.align		4
        /*000c*/ 	.word	0xfffffffe
	.align		4
        /*0010*/ 	.word	0x00000000
	.align		4
        /*0014*/ 	.word	0xfffffffd
	.align		4
        /*0018*/ 	.word	0x00000000
	.align		4
        /*001c*/ 	.word	0xfffffffc


//--------------------- .nv.constant4             --------------------------
	.section	.nv.constant4,"a",@progbits
	.align	8
	.align		8
.nv.constant4:
        /*0000*/ 	.dword	_ZN34_INTERNAL_43986656_4_k_cu_f54dc7a14cuda3std3__45__cpo5beginE
	.align		8
        /*0008*/ 	.dword	_ZN34_INTERNAL_43986656_4_k_cu_f54dc7a14cuda3std3__45__cpo3endE
	.align		8
        /*0010*/ 	.dword	_ZN34_INTERNAL_43986656_4_k_cu_f54dc7a14cuda3std3__45__cpo6cbeginE
	.align		8
        /*0018*/ 	.dword	_ZN34_INTERNAL_43986656_4_k_cu_f54dc7a14cuda3std3__45__cpo4cendE
	.align		8
        /*0020*/ 	.dword	_ZN34_INTERNAL_43986656_4_k_cu_f54dc7a14cuda3std3__45__cpo6rbeginE
	.align		8
        /*0028*/ 	.dword	_ZN34_INTERNAL_43986656_4_k_cu_f54dc7a14cuda3std3__45__cpo4rendE
	.align		8
        /*0030*/ 	.dword	_ZN34_INTERNAL_43986656_4_k_cu_f54dc7a14cuda3std3__45__cpo7crbeginE
	.align		8
        /*0038*/ 	.dword	_ZN34_INTERNAL_43986656_4_k_cu_f54dc7a14cuda3std3__45__cpo5crendE
	.align		8
        /*0040*/ 	.dword	_ZN34_INTERNAL_43986656_4_k_cu_f54dc7a14cuda3std3__436_GLOBAL__N__43986656_4_k_cu_f54dc7a16ignoreE
	.align		8
        /*0048*/ 	.dword	_ZN34_INTERNAL_43986656_4_k_cu_f54dc7a14cuda3std3__419piecewise_constructE
	.align		8
        /*0050*/ 	.dword	_ZN34_INTERNAL_43986656_4_k_cu_f54dc7a14cuda3std3__48in_placeE
	.align		8
        /*0058*/ 	.dword	_ZN34_INTERNAL_43986656_4_k_cu_f54dc7a14cuda3std3__420unreachable_sentinelE
	.align		8
        /*0060*/ 	.dword	_ZN34_INTERNAL_43986656_4_k_cu_f54dc7a14cuda3std3__47nulloptE
	.align		8
        /*0068*/ 	.dword	_ZN34_INTERNAL_43986656_4_k_cu_f54dc7a14cuda3std3__48unexpectE
	.align		8
        /*0070*/ 	.dword	_ZN34_INTERNAL_43986656_4_k_cu_f54dc7a14cuda3std6ranges3__45__cpo4swapE
	.align		8
        /*0078*/ 	.dword	_ZN34_INTERNAL_43986656_4_k_cu_f54dc7a14cuda3std6ranges3__45__cpo9iter_moveE
	.align		8
        /*0080*/ 	.dword	_ZN34_INTERNAL_43986656_4_k_cu_f54dc7a14cuda3std6ranges3__45__cpo5beginE
	.align		8
        /*0088*/ 	.dword	_ZN34_INTERNAL_43986656_4_k_cu_f54dc7a14cuda3std6ranges3__45__cpo3endE
	.align		8
        /*0090*/ 	.dword	_ZN34_INTERNAL_43986656_4_k_cu_f54dc7a14cuda3std6ranges3__45__cpo6cbeginE
	.align		8
        /*0098*/ 	.dword	_ZN34_INTERNAL_43986656_4_k_cu_f54dc7a14cuda3std6ranges3__45__cpo4cendE
	.align		8
        /*00a0*/ 	.dword	_ZN34_INTERNAL_43986656_4_k_cu_f54dc7a14cuda3std6ranges3__45__cpo7advanceE
	.align		8
        /*00a8*/ 	.dword	_ZN34_INTERNAL_43986656_4_k_cu_f54dc7a14cuda3std6ranges3__45__cpo9iter_swapE
	.align		8
        /*00b0*/ 	.dword	_ZN34_INTERNAL_43986656_4_k_cu_f54dc7a14cuda3std6ranges3__45__cpo4nextE
	.align		8
        /*00b8*/ 	.dword	_ZN34_INTERNAL_43986656_4_k_cu_f54dc7a14cuda3std6ranges3__45__cpo4prevE
	.align		8
        /*00c0*/ 	.dword	_ZN34_INTERNAL_43986656_4_k_cu_f54dc7a14cuda3std6ranges3__45__cpo4dataE
	.align		8
        /*00c8*/ 	.dword	_ZN34_INTERNAL_43986656_4_k_cu_f54dc7a14cuda3std6ranges3__45__cpo5cdataE
	.align		8
        /*00d0*/ 	.dword	_ZN34_INTERNAL_43986656_4_k_cu_f54dc7a14cuda3std6ranges3__45__cpo4sizeE
	.align		8
        /*00d8*/ 	.dword	_ZN34_INTERNAL_43986656_4_k_cu_f54dc7a14cuda3std6ranges3__45__cpo5ssizeE
	.align		8
        /*00e0*/ 	.dword	_ZN34_INTERNAL_43986656_4_k_cu_f54dc7a14cuda3std6ranges3__45__cpo8distanceE
	.align		8
        /*00e8*/ 	.dword	_ZN34_INTERNAL_43986656_4_k_cu_f54dc7a16thrust24THRUST_300001_SM_1000_NS8cuda_cub3parE
	.align		8
        /*00f0*/ 	.dword	_ZN34_INTERNAL_43986656_4_k_cu_f54dc7a16thrust24THRUST_300001_SM_1000_NS8cuda_cub10par_nosyncE
	.align		8
        /*00f8*/ 	.dword	_ZN34_INTERNAL_43986656_4_k_cu_f54dc7a16thrust24THRUST_300001_SM_1000_NS6system6detail10sequential3seqE
	.align		8
        /*0100*/ 	.dword	_ZN34_INTERNAL_43986656_4_k_cu_f54dc7a16thrust24THRUST_300001_SM_1000_NS12placeholders2_1E
	.align		8
        /*0108*/ 	.dword	_ZN34_INTERNAL_43986656_4_k_cu_f54dc7a16thrust24THRUST_300001_SM_1000_NS12placeholders2_2E
	.align		8
        /*0110*/ 	.dword	_ZN34_INTERNAL_43986656_4_k_cu_f54dc7a16thrust24THRUST_300001_SM_1000_NS12placeholders2_3E
	.align		8
        /*0118*/ 	.dword	_ZN34_INTERNAL_43986656_4_k_cu_f54dc7a16thrust24THRUST_300001_SM_1000_NS12placeholders2_4E
	.align		8
        /*0120*/ 	.dword	_ZN34_INTERNAL_43986656_4_k_cu_f54dc7a16thrust24THRUST_300001_SM_1000_NS12placeholders2_5E
	.align		8
        /*0128*/ 	.dword	_ZN34_INTERNAL_43986656_4_k_cu_f54dc7a16thrust24THRUST_300001_SM_1000_NS12placeholders2_6E
	.align		8
        /*0130*/ 	.dword	_ZN34_INTERNAL_43986656_4_k_cu_f54dc7a16thrust24THRUST_300001_SM_1000_NS12placeholders2_7E
	.align		8
        /*0138*/ 	.dword	_ZN34_INTERNAL_43986656_4_k_cu_f54dc7a16thrust24THRUST_300001_SM_1000_NS12placeholders2_8E
	.align		8
        /*0140*/ 	.dword	_ZN34_INTERNAL_43986656_4_k_cu_f54dc7a16thrust24THRUST_300001_SM_1000_NS12placeholders2_9E
	.align		8
        /*0148*/ 	.dword	_ZN34_INTERNAL_43986656_4_k_cu_f54dc7a16thrust24THRUST_300001_SM_1000_NS12placeholders3_10E
	.align		8
        /*0150*/ 	.dword	_ZN34_INTERNAL_43986656_4_k_cu_f54dc7a16thrust24THRUST_300001_SM_1000_NS3seqE


//--------------------- .text._ZN3cub18CUB_300001_SM_10006detail9transform16transform_kernelINS2_10policy_hubILb1EN4cuda3std3__45tupleIJN6thrust24THRUST_300001_SM_1000_NS6detail15normal_iteratorINSA_10device_ptrIiEEEEEEEE10policy1000El16FindMeansFunctorSF_JPiEEEvT0_iT1_T2_DpNS2_10kernel_argIT3_EE --------------------------
	.section	.text._ZN3cub18CUB_300001_SM_10006detail9transform16transform_kernelINS2_10policy_hubILb1EN4cuda3std3__45tupleIJN6thrust24THRUST_300001_SM_1000_NS6detail15normal_iteratorINSA_10device_ptrIiEEEEEEEE10policy1000El16FindMeansFunctorSF_JPiEEEvT0_iT1_T2_DpNS2_10kernel_argIT3_EE,"ax",@progbits
	.align	128
        .global         _ZN3cub18CUB_300001_SM_10006detail9transform16transform_kernelINS2_10policy_hubILb1EN4cuda3std3__45tupleIJN6thrust24THRUST_300001_SM_1000_NS6detail15normal_iteratorINSA_10device_ptrIiEEEEEEEE10policy1000El16FindMeansFunctorSF_JPiEEEvT0_iT1_T2_DpNS2_10kernel_argIT3_EE
        .type           _ZN3cub18CUB_300001_SM_10006detail9transform16transform_kernelINS2_10policy_hubILb1EN4cuda3std3__45tupleIJN6thrust24THRUST_300001_SM_1000_NS6detail15normal_iteratorINSA_10device_ptrIiEEEEEEEE10policy1000El16FindMeansFunctorSF_JPiEEEvT0_iT1_T2_DpNS2_10kernel_argIT3_EE,@function
        .size           _ZN3cub18CUB_300001_SM_10006detail9transform16transform_kernelINS2_10policy_hubILb1EN4cuda3std3__45tupleIJN6thrust24THRUST_300001_SM_1000_NS6detail15normal_iteratorINSA_10device_ptrIiEEEEEEEE10policy1000El16FindMeansFunctorSF_JPiEEEvT0_iT1_T2_DpNS2_10kernel_argIT3_EE,(.L_x_99 - _ZN3cub18CUB_300001_SM_10006detail9transform16transform_kernelINS2_10policy_hubILb1EN4cuda3std3__45tupleIJN6thrust24THRUST_300001_SM_1000_NS6detail15normal_iteratorINSA_10device_ptrIiEEEEEEEE10policy1000El16FindMeansFunctorSF_JPiEEEvT0_iT1_T2_DpNS2_10kernel_argIT3_EE)
        .other          _ZN3cub18CUB_300001_SM_10006detail9transform16transform_kernelINS2_10policy_hubILb1EN4cuda3std3__45tupleIJN6thrust24THRUST_300001_SM_1000_NS6detail15normal_iteratorINSA_10device_ptrIiEEEEEEEE10policy1000El16FindMeansFunctorSF_JPiEEEvT0_iT1_T2_DpNS2_10kernel_argIT3_EE,@"STO_CUDA_ENTRY STV_DEFAULT"
_ZN3cub18CUB_300001_SM_10006detail9transform16transform_kernelINS2_10policy_hubILb1EN4cuda3std3__45tupleIJN6thrust24THRUST_300001_SM_1000_NS6detail15normal_iteratorINSA_10device_ptrIiEEEEEEEE10policy1000El16FindMeansFunctorSF_JPiEEEvT0_iT1_T2_DpNS2_10kernel_argIT3_EE:
.text._ZN3cub18CUB_300001_SM_10006detail9transform16transform_kernelINS2_10policy_hubILb1EN4cuda3std3__45tupleIJN6thrust24THRUST_300001_SM_1000_NS6detail15normal_iteratorINSA_10device_ptrIiEEEEEEEE10policy1000El16FindMeansFunctorSF_JPiEEEvT0_iT1_T2_DpNS2_10kernel_argIT3_EE:
[----:B------:R-:W-:Y:S08]  /*0000*/  LDC R1, c[0x0][0x37c] ;  /* 0x0000df00ff017b82 */ /* 0x000ff00000000800 */
[----:B------:R-:W0:Y:S01]  /*0010*/  LDC R2, c[0x0][0x388] ;  /* 0x0000e200ff027b82 */ /* 0x000e220000000800 */
[----:B------:R-:W1:Y:S01]  /*0020*/  LDCU.64 UR6, c[0x0][0x380] ;  /* 0x00007000ff0677ac */ /* 0x000e620008000a00 */
[----:B------:R-:W2:Y:S01]  /*0030*/  S2R R0, SR_TID.X ;  /* 0x0000000000007919 */ /* 0x000ea20000002100 */
[----:B------:R-:W-:Y:S01]  /*0040*/  BSSY.RECONVERGENT B0, `(.L_x_0) ;  /* 0x000001f000007945 */ /* 0x000fe20003800200 */
[----:B------:R-:W3:Y:S04]  /*0050*/  LDCU.64 UR8, c[0x0][0x358] ;  /* 0x00006b00ff0877ac */ /* 0x000ee80008000a00 */
[----:B------:R-:W4:Y:S01]  /*0060*/  S2UR UR4, SR_CTAID.X ;  /* 0x00000000000479c3 */ /* 0x000f220000002500 */
[----:B0-----:R-:W-:-:S05]  /*0070*/  IMAD.SHL.U32 R6, R2, 0x80, RZ ;  /* 0x0000008002067824 */ /* 0x001fca00078e00ff */
[----:B------:R-:W-:Y:S01]  /*0080*/  SHF.R.S32.HI R3, RZ, 0x1f, R6 ;  /* 0x0000001fff037819 */ /* 0x000fe20000011406 */
[----:B----4-:R-:W-:-:S04]  /*0090*/  IMAD.WIDE.U32 R4, R6, UR4, RZ ;  /* 0x0000000406047c25 */ /* 0x010fc8000f8e00ff */
[----:B------:R-:W-:Y:S01]  /*00a0*/  IMAD R9, R3, UR4, RZ ;  /* 0x0000000403097c24 */ /* 0x000fe2000f8e02ff */
[C---:B-1----:R-:W-:Y:S01]  /*00b0*/  IADD3 R7, P1, PT, -R4.reuse, UR6, RZ ;  /* 0x0000000604077c10 */ /* 0x042fe2000ff3e1ff */
[----:B------:R-:W-:Y:S02]  /*00c0*/  IMAD.SHL.U32 R14, R4, 0x4, RZ ;  /* 0x00000004040e7824 */ /* 0x000fe400078e00ff */
[----:B------:R-:W-:Y:S01]  /*00d0*/  IMAD.IADD R5, R5, 0x1, R9 ;  /* 0x0000000105057824 */ /* 0x000fe200078e0209 */
[----:B------:R-:W-:-:S04]  /*00e0*/  ISETP.LT.U32.AND P0, PT, R7, R6, PT ;  /* 0x000000060700720c */ /* 0x000fc80003f01070 */
[----:B------:R-:W-:Y:S01]  /*00f0*/  IADD3.X R8, PT, PT, ~R5, UR7, RZ, P1, !PT ;  /* 0x0000000705087c10 */ /* 0x000fe20008ffe5ff */
[----:B------:R-:W0:Y:S01]  /*0100*/  LDCU.128 UR4, c[0x0][0x3b0] ;  /* 0x00007600ff0477ac */ /* 0x000e220008000c00 */
[----:B------:R-:W-:Y:S02]  /*0110*/  SHF.L.U64.HI R4, R4, 0x2, R5 ;  /* 0x0000000204047819 */ /* 0x000fe40000010205 */
[----:B------:R-:W-:Y:S02]  /*0120*/  ISETP.LT.AND.EX P0, PT, R8, R3, PT, P0 ;  /* 0x000000030800720c */ /* 0x000fe40003f01300 */
[----:B--2---:R-:W-:Y:S02]  /*0130*/  SHF.L.U32 R8, R0, 0x7, RZ ;  /* 0x0000000700087819 */ /* 0x004fe400000006ff */
[----:B------:R-:W-:-:S04]  /*0140*/  SEL R3, R7, R6, P0 ;  /* 0x0000000607037207 */ /* 0x000fc80000000000 */
[----:B------:R-:W-:Y:S01]  /*0150*/  ISETP.NE.AND P0, PT, R6, R3, PT ;  /* 0x000000030600720c */ /* 0x000fe20003f05270 */
[----:B------:R-:W-:-:S05]  /*0160*/  IMAD.SHL.U32 R7, R3, 0x4, RZ ;  /* 0x0000000403077824 */ /* 0x000fca00078e00ff */
[----:B------:R-:W-:Y:S02]  /*0170*/  ISETP.GE.AND P1, PT, R8, R7, PT ;  /* 0x000000070800720c */ /* 0x000fe40003f26270 */
[C---:B0-----:R-:W-:Y:S02]  /*0180*/  IADD3 R12, P2, PT, R14.reuse, UR6, RZ ;  /* 0x000000060e0c7c10 */ /* 0x041fe4000ff5e0ff */
[----:B------:R-:W-:Y:S02]  /*0190*/  IADD3 R14, P3, PT, R14, UR4, RZ ;  /* 0x000000040e0e7c10 */ /* 0x000fe4000ff7e0ff */
[C---:B------:R-:W-:Y:S02]  /*01a0*/  IADD3.X R13, PT, PT, R4.reuse, UR7, RZ, P2, !PT ;  /* 0x00000007040d7c10 */ /* 0x040fe400097fe4ff */
[----:B------:R-:W-:-:S05]  /*01b0*/  IADD3.X R15, PT, PT, R4, UR5, RZ, P3, !PT ;  /* 0x00000005040f7c10 */ /* 0x000fca0009ffe4ff */
[----:B---3--:R-:W-:Y:S05]  /*01c0*/  @P1 BRA `(.L_x_1) ;  /* 0x0000000000181947 */ /* 0x008fea0003800000 */
.L_x_2:
[C---:B------:R-:W-:Y:S01]  /*01d0*/  IADD3 R4, P1, PT, R8.reuse, R12, RZ ;  /* 0x0000000c08047210 */ /* 0x040fe20007f3e0ff */
[----:B------:R-:W-:-:S03]  /*01e0*/  VIADD R8, R8, 0x4000 ;  /* 0x0000400008087836 */ /* 0x000fc60000000000 */
[----:B------:R-:W-:Y:S02]  /*01f0*/  IADD3.X R5, PT, PT, RZ, R13, RZ, P1, !PT ;  /* 0x0000000dff057210 */ /* 0x000fe40000ffe4ff */
[----:B------:R-:W-:-:S03]  /*0200*/  ISETP.GE.AND P1, PT, R8, R7, PT ;  /* 0x000000070800720c */ /* 0x000fc60003f26270 */
[----:B------:R0:W-:Y:S10]  /*0210*/  CCTL.E.PF2 [R4] ;  /* 0x000000000400798f */ /* 0x0001f40000800100 */
[----:B0-----:R-:W-:Y:S05]  /*0220*/  @!P1 BRA `(.L_x_2) ;  /* 0xfffffffc00e89947 */ /* 0x001fea000383ffff */
.L_x_1:
[----:B------:R-:W-:Y:S05]  /*0230*/  BSYNC.RECONVERGENT B0 ;  /* 0x0000000000007941 */ /* 0x000fea0003800200 */
.L_x_0:
[----:B------:R-:W-:Y:S05]  /*0240*/  @!P0 BRA `(.L_x_3) ;  /* 0x0000001000f08947 */ /* 0x000fea0003800000 */
[----:B------:R-:W-:-:S13]  /*0250*/  ISETP.GE.AND P0, PT, R2, 0x1, PT ;  /* 0x000000010200780c */ /* 0x000fda0003f06270 */
[----:B------:R-:W-:Y:S05]  /*0260*/  @!P0 EXIT ;  /* 0x000000000000894d */ /* 0x000fea0003800000 */
[----:B------:R-:W0:Y:S02]  /*0270*/  LDCU UR4, c[0x0][0x398] ;  /* 0x00007300ff0477ac */ /* 0x000e240008000800 */
[----:B0-----:R-:W-:-:S09]  /*0280*/  UISETP.GE.AND UP0, UPT, UR4, 0x1, UPT ;  /* 0x000000010400788c */ /* 0x001fd2000bf06270 */
[----:B------:R-:W-:Y:S05]  /*0290*/  BRA.U !UP0, `(.L_x_4) ;  /* 0x0000000d08f87547 */ /* 0x000fea000b800000 */
[----:B------:R-:W0:Y:S02]  /*02a0*/  LDCU UR5, c[0x0][0x394] ;  /* 0x00007280ff0577ac */ /* 0x000e240008000800 */
[----:B0-----:R-:W-:-:S09]  /*02b0*/  UISETP.GT.AND UP0, UPT, UR5, URZ, UPT ;  /* 0x000000ff0500728c */ /* 0x001fd2000bf04270 */
[----:B------:R-:W-:Y:S05]  /*02c0*/  BRA.U UP0, `(.L_x_5) ;  /* 0x0000000100fc7547 */ /* 0x000fea000b800000 */
[----:B------:R-:W-:Y:S01]  /*02d0*/  IMAD.MOV.U32 R7, RZ, RZ, RZ ;  /* 0x000000ffff077224 */ /* 0x000fe200078e00ff */
[----:B------:R-:W-:-:S12]  /*02e0*/  ULOP3.LUT UR4, UR4, 0x7ffffffc, URZ, 0xc0, !UPT ;  /* 0x7ffffffc04047892 */ /* 0x000fd8000f8ec0ff */
.L_x_13:
[----:B0-----:R-:W-:Y:S01]  /*02f0*/  LEA R5, R7, R0, 0x7 ;  /* 0x0000000007057211 */ /* 0x001fe200078e38ff */
[----:B------:R-:W-:Y:S03]  /*0300*/  BSSY.RECONVERGENT B0, `(.L_x_6) ;  /* 0x0000036000007945 */ /* 0x000fe60003800200 */
[----:B------:R-:W-:-:S13]  /*0310*/  ISETP.GE.AND P0, PT, R5, R3, PT ;  /* 0x000000030500720c */ /* 0x000fda0003f06270 */
[----:B------:R-:W-:Y:S05]  /*0320*/  @P0 BRA `(.L_x_7) ;  /* 0x0000000000cc0947 */ /* 0x000fea0003800000 */
[----:B------:R-:W0:Y:S01]  /*0330*/  LDCU UR5, c[0x0][0x398] ;  /* 0x00007300ff0577ac */ /* 0x000e220008000800 */
[----:B------:R-:W-:Y:S01]  /*0340*/  IMAD.MOV.U32 R9, RZ, RZ, RZ ;  /* 0x000000ffff097224 */ /* 0x000fe200078e00ff */
[----:B0-----:R-:W-:-:S09]  /*0350*/  UISETP.GE.U32.AND UP0, UPT, UR5, 0x4, UPT ;  /* 0x000000040500788c */ /* 0x001fd2000bf06070 */
[----:B------:R-:W-:Y:S05]  /*0360*/  BRA.U !UP0, `(.L_x_8) ;  /* 0x0000000108b47547 */ /* 0x000fea000b800000 */
[----:B------:R-:W-:Y:S01]  /*0370*/  UISETP.GT.AND UP0, UPT, UR4, URZ, UPT ;  /* 0x000000ff0400728c */ /* 0x000fe2000bf04270 */
[----:B------:R-:W-:Y:S01]  /*0380*/  IMAD.MOV.U32 R9, RZ, RZ, -0x1 ;  /* 0xffffffffff097424 */ /* 0x000fe200078e00ff */
[----:B------:R-:W-:Y:S01]  /*0390*/  MOV R2, 0x7f7fffff ;  /* 0x7f7fffff00027802 */ /* 0x000fe20000000f00 */
[----:B------:R-:W-:-:S06]  /*03a0*/  IMAD.MOV.U32 R4, RZ, RZ, RZ ;  /* 0x000000ffff047224 */ /* 0x000fcc00078e00ff */
[----:B------:R-:W-:Y:S05]  /*03b0*/  BRA.U !UP0, `(.L_x_9) ;  /* 0x0000000108887547 */ /* 0x000fea000b800000 */
[----:B------:R-:W-:Y:S02]  /*03c0*/  IADD3 R6, PT, PT, -R4, UR4, RZ ;  /* 0x0000000404067c10 */ /* 0x000fe4000fffe1ff */
[----:B------:R-:W-:Y:S02]  /*03d0*/  PLOP3.LUT P0, PT, PT, PT, PT, 0x80, 0x8 ;  /* 0x000000000008781c */ /* 0x000fe40003f0f070 */
[----:B------:R-:W-:-:S13]  /*03e0*/  ISETP.GT.AND P1, PT, R6, 0xc, PT ;  /* 0x0000000c0600780c */ /* 0x000fda0003f24270 */
[----:B------:R-:W-:Y:S05]  /*03f0*/  @!P1 BRA `(.L_x_10) ;  /* 0x0000000000449947 */ /* 0x000fea0003800000 */
[----:B------:R-:W-:Y:S01]  /*0400*/  PLOP3.LUT P0, PT, PT, PT, PT, 0x8, 0x80 ;  /* 0x000000000080781c */ /* 0x000fe20003f0e170 */
[----:B------:R-:W-:-:S12]  /*0410*/  UIADD3 UR5, UPT, UPT, UR4, -0xc, URZ ;  /* 0xfffffff404057890 */ /* 0x000fd8000fffe0ff */
.L_x_11:
[----:B------:R-:W-:-:S04]  /*0420*/  FSETP.GT.AND P2, PT, R2, RZ, PT ;  /* 0x000000ff0200720b */ /* 0x000fc80003f44000 */
[----:B------:R-:W-:Y:S02]  /*0430*/  FSEL R2, R2, RZ, !P2 ;  /* 0x000000ff02027208 */ /* 0x000fe40005000000 */
[----:B------:R-:W-:Y:S02]  /*0440*/  SEL R9, R4, R9, P2 ;  /* 0x0000000904097207 */ /* 0x000fe40001000000 */
[----:B------:R-:W-:-:S04]  /*0450*/  FSETP.GT.AND P3, PT, R2, RZ, PT ;  /* 0x000000ff0200720b */ /* 0x000fc80003f64000 */
[----:B------:R-:W-:-:S04]  /*0460*/  FSEL R2, R2, RZ, !P3 ;  /* 0x000000ff02027208 */ /* 0x000fc80005800000 */
[----:B------:R-:W-:-:S04]  /*0470*/  FSETP.GT.AND P4, PT, R2, RZ, PT ;  /* 0x000000ff0200720b */ /* 0x000fc80003f84000 */
[----:B------:R-:W-:Y:S01]  /*0480*/  FSEL R2, R2, RZ, !P4 ;  /* 0x000000ff02027208 */ /* 0x000fe20006000000 */
[----:B------:R-:W-:-:S03]  /*0490*/  @P3 VIADD R9, R4, 0x4 ;  /* 0x0000000404093836 */ /* 0x000fc60000000000 */
[----:B------:R-:W-:-:S04]  /*04a0*/  FSETP.GT.AND P1, PT, R2, RZ, PT ;  /* 0x000000ff0200720b */ /* 0x000fc80003f24000 */
[----:B------:R-:W-:Y:S02]  /*04b0*/  FSEL R2, R2, RZ, !P1 ;  /* 0x000000ff02027208 */ /* 0x000fe40004800000 */
[----:B------:R-:W-:-:S07]  /*04c0*/  @P4 IADD3 R9, PT, PT, R4, 0x8, RZ ;  /* 0x0000000804094810 */ /* 0x000fce0007ffe0ff */
[C---:B------:R-:W-:Y:S02]  /*04d0*/  @P1 VIADD R9, R4.reuse, 0xc ;  /* 0x0000000c04091836 */ /* 0x040fe40000000000 */
[----:B------:R-:W-:-:S05]  /*04e0*/  VIADD R4, R4, 0x10 ;  /* 0x0000001004047836 */ /* 0x000fca0000000000 */
[----:B------:R-:W-:-:S13]  /*04f0*/  ISETP.GE.AND P2, PT, R4, UR5, PT ;  /* 0x0000000504007c0c */ /* 0x000fda000bf46270 */
[----:B------:R-:W-:Y:S05]  /*0500*/  @!P2 BRA `(.L_x_11) ;  /* 0xfffffffc00c4a947 */ /* 0x000fea000383ffff */
.L_x_10:
[----:B------:R-:W-:-:S04]  /*0510*/  IADD3 R6, PT, PT, -R4, UR4, RZ ;  /* 0x0000000404067c10 */ /* 0x000fc8000fffe1ff */
[----:B------:R-:W-:-:S13]  /*0520*/  ISETP.GT.AND P1, PT, R6, 0x4, PT ;  /* 0x000000040600780c */ /* 0x000fda0003f24270 */
[----:B------:R-:W-:Y:S05]  /*0530*/  @!P1 BRA `(.L_x_12) ;  /* 0x0000000000209947 */ /* 0x000fea0003800000 */
[C---:B------:R-:W-:Y:S02]  /*0540*/  FSETP.GT.AND P1, PT, R2.reuse, RZ, PT ;  /* 0x000000ff0200720b */ /* 0x040fe40003f24000 */
[----:B------:R-:W-:Y:S02]  /*0550*/  PLOP3.LUT P0, PT, PT, PT, PT, 0x8, 0x80 ;  /* 0x000000000080781c */ /* 0x000fe40003f0e170 */
[----:B------:R-:W-:Y:S02]  /*0560*/  FSEL R2, R2, RZ, !P1 ;  /* 0x000000ff02027208 */ /* 0x000fe40004800000 */
[----:B------:R-:W-:Y:S02]  /*0570*/  SEL R9, R4, R9, P1 ;  /* 0x0000000904097207 */ /* 0x000fe40000800000 */
[----:B------:R-:W-:-:S04]  /*0580*/  FSETP.GT.AND P2, PT, R2, RZ, PT ;  /* 0x000000ff0200720b */ /* 0x000fc80003f44000 */
[----:B------:R-:W-:-:S09]  /*0590*/  FSEL R2, R2, RZ, !P2 ;  /* 0x000000ff02027208 */ /* 0x000fd20005000000 */
[C---:B------:R-:W-:Y:S01]  /*05a0*/  @P2 IADD3 R9, PT, PT, R4.reuse, 0x4, RZ ;  /* 0x0000000404092810 */ /* 0x040fe20007ffe0ff */
[----:B------:R-:W-:-:S07]  /*05b0*/  VIADD R4, R4, 0x8 ;  /* 0x0000000804047836 */ /* 0x000fce0000000000 */
.L_x_12:
[----:B------:R-:W-:-:S13]  /*05c0*/  ISETP.NE.OR P0, PT, R4, UR4, P0 ;  /* 0x0000000404007c0c */ /* 0x000fda0008705670 */
[----:B------:R-:W-:Y:S05]  /*05d0*/  @!P0 BRA `(.L_x_8) ;  /* 0x0000000000188947 */ /* 0x000fea0003800000 */
.L_x_9:
[----:B------:R-:W-:-:S04]  /*05e0*/  FSETP.GT.AND P1, PT, R2, RZ, PT ;  /* 0x000000ff0200720b */ /* 0x000fc80003f24000 */
[C---:B------:R-:W-:Y:S01]  /*05f0*/  SEL R9, R4.reuse, R9, P1 ;  /* 0x0000000904097207 */ /* 0x040fe20000800000 */
[----:B------:R-:W-:Y:S01]  /*0600*/  VIADD R4, R4, 0x4 ;  /* 0x0000000404047836 */ /* 0x000fe20000000000 */
[----:B------:R-:W-:-:S04]  /*0610*/  FSEL R2, R2, RZ, !P1 ;  /* 0x000000ff02027208 */ /* 0x000fc80004800000 */
[----:B------:R-:W-:-:S13]  /*0620*/  ISETP.NE.AND P0, PT, R4, UR4, PT ;  /* 0x0000000404007c0c */ /* 0x000fda000bf05270 */
[----:B------:R-:W-:Y:S05]  /*0630*/  @P0 BRA `(.L_x_9) ;  /* 0xfffffffc00e80947 */ /* 0x000fea000383ffff */
.L_x_8:
[----:B------:R-:W-:-:S05]  /*0640*/  IMAD.WIDE R4, R5, 0x4, R14 ;  /* 0x0000000405047825 */ /* 0x000fca00078e020e */
[----:B------:R0:W-:Y:S02]  /*0650*/  STG.E desc[UR8][R4.64], R9 ;  /* 0x0000000904007986 */ /* 0x0001e4000c101908 */
.L_x_7:
[----:B------:R-:W-:Y:S05]  /*0660*/  BSYNC.RECONVERGENT B0 ;  /* 0x0000000000007941 */ /* 0x000fea0003800200 */
.L_x_6:
[----:B------:R-:W1:Y:S01]  /*0670*/  LDCU UR5, c[0x0][0x388] ;  /* 0x00007100ff0577ac */ /* 0x000e620008000800 */
[----:B------:R-:W-:-:S04]  /*0680*/  IADD3 R7, PT, PT, R7, 0x1, RZ ;  /* 0x0000000107077810 */ /* 0x000fc80007ffe0ff */
[----:B-1----:R-:W-:-:S13]  /*0690*/  ISETP.NE.AND P0, PT, R7, UR5, PT ;  /* 0x0000000507007c0c */ /* 0x002fda000bf05270 */
[----:B------:R-:W-:Y:S05]  /*06a0*/  @!P0 EXIT ;  /* 0x000000000000894d */ /* 0x000fea0003800000 */
[----:B------:R-:W-:Y:S05]  /*06b0*/  BRA `(.L_x_13) ;  /* 0xfffffffc000c7947 */ /* 0x000fea000383ffff */
.L_x_5:
[----:B------:R-:W-:Y:S01]  /*06c0*/  IMAD.MOV.U32 R5, RZ, RZ, RZ ;  /* 0x000000ffff057224 */ /* 0x000fe200078e00ff */
[----:B------:R-:W-:Y:S02]  /*06d0*/  ULOP3.LUT UR6, UR5, 0xf, URZ, 0xc0, !UPT ;  /* 0x0000000f05067892 */ /* 0x000fe4000f8ec0ff */
[----:B------:R-:W-:-:S12]  /*06e0*/  ULOP3.LUT UR5, UR5, 0x7, URZ, 0xc0, !UPT ;  /* 0x0000000705057892 */ /* 0x000fd8000f8ec0ff */
.L_x_22:
[----:B------:R-:W-:Y:S01]  /*06f0*/  IMAD R2, R5, 0x80, R0 ;  /* 0x0000008005027824 */ /* 0x000fe200078e0200 */
[----:B------:R-:W-:Y:S04]  /*0700*/  BSSY.RECONVERGENT B0, `(.L_x_14) ;  /* 0x00000b2000007945 */ /* 0x000fe80003800200 */
[----:B------:R-:W-:-:S13]  /*0710*/  ISETP.GE.AND P0, PT, R2, R3, PT ;  /* 0x000000030200720c */ /* 0x000fda0003f06270 */
[----:B01---5:R-:W-:Y:S05]  /*0720*/  @P0 BRA `(.L_x_15) ;  /* 0x0000000800bc0947 */ /* 0x023fea0003800000 */
[----:B------:R-:W-:-:S05]  /*0730*/  IMAD.WIDE R10, R2, 0x4, R12 ;  /* 0x00000004020a7825 */ /* 0x000fca00078e020c */
[----:B------:R0:W5:Y:S01]  /*0740*/  LDG.E R4, desc[UR8][R10.64] ;  /* 0x000000080a047981 */ /* 0x000162000c1e1900 */
[----:B------:R-:W-:Y:S01]  /*0750*/  MOV R6, 0xffffffff ;  /* 0xffffffff00067802 */ /* 0x000fe20000000f00 */
[----:B------:R-:W-:Y:S02]  /*0760*/  IMAD.MOV.U32 R7, RZ, RZ, 0x7f7fffff ;  /* 0x7f7fffffff077424 */ /* 0x000fe400078e00ff */
[----:B------:R-:W-:-:S07]  /*0770*/  IMAD.MOV.U32 R9, RZ, RZ, RZ ;  /* 0x000000ffff097224 */ /* 0x000fce00078e00ff */
.L_x_21:
[----:B------:R-:W1:Y:S01]  /*0780*/  LDC R21, c[0x0][0x394] ;  /* 0x0000e500ff157b82 */ /* 0x000e620000000800 */
[----:B------:R-:W-:Y:S02]  /*0790*/  HFMA2 R20, -RZ, RZ, 0, 0 ;  /* 0x00000000ff147431 */ /* 0x000fe400000001ff */
[----:B------:R-:W-:Y:S01]  /*07a0*/  IMAD.MOV.U32 R23, RZ, RZ, RZ ;  /* 0x000000ffff177224 */ /* 0x000fe200078e00ff */
[----:B-1----:R-:W-:Y:S01]  /*07b0*/  ISETP.GE.U32.AND P0, PT, R21, 0x10, PT ;  /* 0x000000101500780c */ /* 0x002fe20003f06070 */
[----:B------:R-:W-:-:S12]  /*07c0*/  IMAD R8, R9, R21, RZ ;  /* 0x0000001509087224 */ /* 0x000fd800078e02ff */
[----:B------:R-:W-:Y:S05]  /*07d0*/  @!P0 BRA `(.L_x_16) ;  /* 0x0000000000f08947 */ /* 0x000fea0003800000 */
[----:B------:R-:W-:Y:S01]  /*07e0*/  IMAD.MOV.U32 R20, RZ, RZ, RZ ;  /* 0x000000ffff147224 */ /* 0x000fe200078e00ff */
[----:B------:R-:W-:-:S06]  /*07f0*/  UMOV UR4, URZ ;  /* 0x000000ff00047c82 */ /* 0x000fcc0008000000 */
.L_x_17:
[----:B------:R-:W1:Y:S01]  /*0800*/  LDC.64 R16, c[0x0][0x3a0] ;  /* 0x0000e800ff107b82 */ /* 0x000e620000000a00 */
[----:B------:R-:W-:Y:S01]  /*0810*/  IADD3 R23, PT, PT, R8, UR4, RZ ;  /* 0x0000000408177c10 */ /* 0x000fe2000fffe0ff */
[----:B-----5:R-:W-:-:S06]  /*0820*/  IMAD R19, R4, R21, UR4 ;  /* 0x0000000404137e24 */ /* 0x020fcc000f8e0215 */
[----:B0-----:R-:W0:Y:S01]  /*0830*/  LDC.64 R10, c[0x0][0x3a8] ;  /* 0x0000ea00ff0a7b82 */ /* 0x001e220000000a00 */
[----:B-1----:R-:W-:-:S05]  /*0840*/  IMAD.WIDE R16, R19, 0x4, R16 ;  /* 0x0000000413107825 */ /* 0x002fca00078e0210 */
[----:B------:R-:W2:Y:S01]  /*0850*/  LDG.E R25, desc[UR8][R16.64+0x4] ;  /* 0x0000040810197981 */ /* 0x000ea2000c1e1900 */
[----:B0-----:R-:W-:-:S03]  /*0860*/  IMAD.WIDE.U32 R10, R23, 0x4, R10 ;  /* 0x00000004170a7825 */ /* 0x001fc600078e000a */
[----:B------:R-:W3:Y:S04]  /*0870*/  LDG.E R18, desc[UR8][R16.64+0x8] ;  /* 0x0000080810127981 */ /* 0x000ee8000c1e1900 */
[----:B------:R-:W4:Y:S04]  /*0880*/  LDG.E R23, desc[UR8][R16.64] ;  /* 0x0000000810177981 */ /* 0x000f28000c1e1900 */
[----:B------:R-:W4:Y:S04]  /*0890*/  LDG.E R22, desc[UR8][R10.64] ;  /* 0x000000080a167981 */ /* 0x000f28000c1e1900 */
[----:B------:R-:W2:Y:S04]  /*08a0*/  LDG.E R24, desc[UR8][R10.64+0x4] ;  /* 0x000004080a187981 */ /* 0x000ea8000c1e1900 */
[----:B------:R-:W3:Y:S04]  /*08b0*/  LDG.E R19, desc[UR8][R10.64+0x8] ;  /* 0x000008080a137981 */ /* 0x000ee8000c1e1900 */
[----:B------:R-:W3:Y:S04]  /*08c0*/  LDG.E R26, desc[UR8][R16.64+0x3c] ;  /* 0x00003c08101a7981 */ /* 0x000ee8000c1e1900 */
[----:B------:R-:W3:Y:S01]  /*08d0*/  LDG.E R29, desc[UR8][R10.64+0x3c] ;  /* 0x00003c080a1d7981 */ /* 0x000ee2000c1e1900 */
[----:B----4-:R-:W-:-:S03]  /*08e0*/  FFMA R22, R23, R22, R20 ;  /* 0x0000001617167223 */ /* 0x010fc60000000014 */
[----:B------:R-:W4:Y:S04]  /*08f0*/  LDG.E R20, desc[UR8][R16.64+0xc] ;  /* 0x00000c0810147981 */ /* 0x000f28000c1e1900 */
[----:B------:R-:W4:Y:S01]  /*0900*/  LDG.E R23, desc[UR8][R10.64+0xc] ;  /* 0x00000c080a177981 */ /* 0x000f22000c1e1900 */
[----:B--2---:R-:W-:-:S03]  /*0910*/  FFMA R27, R25, R24, R22 ;  /* 0x00000018191b7223 */ /* 0x004fc60000000016 */
[----:B------:R-:W2:Y:S04]  /*0920*/  LDG.E R22, desc[UR8][R16.64+0x10] ;  /* 0x0000100810167981 */ /* 0x000ea8000c1e1900 */
[----:B------:R-:W2:Y:S01]  /*0930*/  LDG.E R25, desc[UR8][R10.64+0x10] ;  /* 0x000010080a197981 */ /* 0x000ea2000c1e1900 */
[----:B---3--:R-:W-:-:S03]  /*0940*/  FFMA R27, R18, R19, R27 ;  /* 0x00000013121b7223 */ /* 0x008fc6000000001b */
        /* <DEDUP_REMOVED lines=26> */
[----:B------:R-:W2:Y:S04]  /*0af0*/  LDG.E R22, desc[UR8][R10.64+0x34] ;  /* 0x000034080a167981 */ /* 0x000ea8000c1e1900 */
[----:B------:R-:W2:Y:S01]  /*0b00*/  LDG.E R24, desc[UR8][R16.64+0x38] ;  /* 0x0000380810187981 */ /* 0x000ea2000c1e1900 */
[----:B---3--:R-:W-:Y:S01]  /*0b10*/  FFMA R19, R18, R19, R28 ;  /* 0x0000001312137223 */ /* 0x008fe2000000001c */
[----:B------:R-:W-:-:S03]  /*0b20*/  UIADD3 UR4, UPT, UPT, UR4, 0x10, URZ ;  /* 0x0000001004047890 */ /* 0x000fc6000fffe0ff */
[----:B----4-:R-:W-:Y:S01]  /*0b30*/  FFMA R20, R20, R23, R19 ;  /* 0x0000001714147223 */ /* 0x010fe20000000013 */
[----:B------:R-:W-:-:S04]  /*0b40*/  LOP3.LUT R23, R21, 0x7ffffff0, RZ, 0xc0, !PT ;  /* 0x7ffffff015177812 */ /* 0x000fc800078ec0ff */
[----:B------:R-:W-:Y:S01]  /*0b50*/  ISETP.NE.AND P0, PT, R23, UR4, PT ;  /* 0x0000000417007c0c */ /* 0x000fe2000bf05270 */
[----:B--2---:R-:W-:-:S04]  /*0b60*/  FFMA R25, R25, R22, R20 ;  /* 0x0000001619197223 */ /* 0x004fc80000000014 */
[----:B------:R-:W-:-:S04]  /*0b70*/  FFMA R25, R24, R27, R25 ;  /* 0x0000001b18197223 */ /* 0x000fc80000000019 */
[----:B------:R-:W-:-:S04]  /*0b80*/  FFMA R20, R26, R29, R25 ;  /* 0x0000001d1a147223 */ /* 0x000fc80000000019 */
[----:B------:R-:W-:Y:S05]  /*0b90*/  @P0 BRA `(.L_x_17) ;  /* 0xfffffffc00180947 */ /* 0x000fea000383ffff */
.L_x_16:
[----:B------:R-:W-:-:S09]  /*0ba0*/  UISETP.NE.AND UP0, UPT, UR6, URZ, UPT ;  /* 0x000000ff0600728c */ /* 0x000fd2000bf05270 */
[----:B------:R-:W-:Y:S05]  /*0bb0*/  BRA.U !UP0, `(.L_x_18) ;  /* 0x0000000508747547 */ /* 0x000fea000b800000 */
[----:B------:R-:W-:Y:S02]  /*0bc0*/  UIADD3 UR4, UPT, UPT, UR6, -0x1, URZ ;  /* 0xffffffff06047890 */ /* 0x000fe4000fffe0ff */
[----:B------:R-:W-:Y:S02]  /*0bd0*/  UISETP.NE.AND UP1, UPT, UR5, URZ, UPT ;  /* 0x000000ff0500728c */ /* 0x000fe4000bf25270 */
[----:B------:R-:W-:-:S09]  /*0be0*/  UISETP.GE.U32.AND UP0, UPT, UR4, 0x7, UPT ;  /* 0x000000070400788c */ /* 0x000fd2000bf06070 */
[----:B------:R-:W-:Y:S05]  /*0bf0*/  BRA.U !UP0, `(.L_x_19) ;  /* 0x0000000108907547 */ /* 0x000fea000b800000 */
[----:B------:R-:W1:Y:S01]  /*0c00*/  LDC.64 R18, c[0x0][0x3a8] ;  /* 0x0000ea00ff127b82 */ /* 0x000e620000000a00 */
[--C-:B------:R-:W-:Y:S02]  /*0c10*/  IMAD.IADD R25, R8, 0x1, R23.reuse ;  /* 0x0000000108197824 */ /* 0x100fe400078e0217 */
[----:B0----5:R-:W-:-:S05]  /*0c20*/  IMAD R11, R4, R21, R23 ;  /* 0x00000015040b7224 */ /* 0x021fca00078e0217 */
[----:B------:R-:W0:Y:S01]  /*0c30*/  LDC.64 R16, c[0x0][0x3a0] ;  /* 0x0000e800ff107b82 */ /* 0x000e220000000a00 */
[----:B-1----:R-:W-:-:S06]  /*0c40*/  IMAD.WIDE.U32 R18, R25, 0x4, R18 ;  /* 0x0000000419127825 */ /* 0x002fcc00078e0012 */
[----:B------:R-:W2:Y:S01]  /*0c50*/  LDG.E R18, desc[UR8][R18.64] ;  /* 0x0000000812127981 */ /* 0x000ea2000c1e1900 */
[----:B0-----:R-:W-:Y:S02]  /*0c60*/  IMAD.WIDE R16, R11, 0x4, R16 ;  /* 0x000000040b107825 */ /* 0x001fe400078e0210 */
[----:B------:R-:W0:Y:S03]  /*0c70*/  LDC.64 R10, c[0x0][0x3a8] ;  /* 0x0000ea00ff0a7b82 */ /* 0x000e260000000a00 */
[----:B------:R-:W2:Y:S01]  /*0c80*/  LDG.E R25, desc[UR8][R16.64] ;  /* 0x0000000810197981 */ /* 0x000ea2000c1e1900 */
[----:B------:R-:W-:-:S03]  /*0c90*/  IADD3 R22, P0, PT, R8, R23, RZ ;  /* 0x0000001708167210 */ /* 0x000fc60007f1e0ff */
[----:B------:R-:W3:Y:S02]  /*0ca0*/  LDG.E R27, desc[UR8][R16.64+0x8] ;  /* 0x00000808101b7981 */ /* 0x000ee4000c1e1900 */
[----:B------:R-:W-:Y:S02]  /*0cb0*/  IMAD.X R24, RZ, RZ, RZ, P0 ;  /* 0x000000ffff187224 */ /* 0x000fe400000e06ff */
[----:B------:R-:W4:Y:S01]  /*0cc0*/  LDG.E R19, desc[UR8][R16.64+0xc] ;  /* 0x00000c0810137981 */ /* 0x000f22000c1e1900 */
[----:B0-----:R-:W-:-:S04]  /*0cd0*/  LEA R10, P0, R22, R10, 0x2 ;  /* 0x0000000a160a7211 */ /* 0x001fc800078010ff */
[----:B------:R-:W-:Y:S02]  /*0ce0*/  LEA.HI.X R11, R22, R11, R24, 0x2, P0 ;  /* 0x0000000b160b7211 */ /* 0x000fe400000f1418 */
[----:B------:R-:W3:Y:S04]  /*0cf0*/  LDG.E R22, desc[UR8][R16.64+0x4] ;  /* 0x0000040810167981 */ /* 0x000ee8000c1e1900 */
[----:B------:R-:W3:Y:S04]  /*0d00*/  LDG.E R24, desc[UR8][R10.64+0x4] ;  /* 0x000004080a187981 */ /* 0x000ee8000c1e1900 */
[----:B------:R-:W4:Y:S04]  /*0d10*/  LDG.E R26, desc[UR8][R10.64+0x18] ;  /* 0x000018080a1a7981 */ /* 0x000f28000c1e1900 */
[----:B------:R-:W4:Y:S01]  /*0d20*/  LDG.E R28, desc[UR8][R10.64+0x1c] ;  /* 0x00001c080a1c7981 */ /* 0x000f22000c1e1900 */
[----:B--2---:R-:W-:-:S03]  /*0d30*/  FFMA R25, R25, R18, R20 ;  /* 0x0000001219197223 */ /* 0x004fc60000000014 */
[----:B------:R-:W2:Y:S04]  /*0d40*/  LDG.E R20, desc[UR8][R10.64+0x8] ;  /* 0x000008080a147981 */ /* 0x000ea8000c1e1900 */
[----:B------:R-:W4:Y:S01]  /*0d50*/  LDG.E R18, desc[UR8][R10.64+0xc] ;  /* 0x00000c080a127981 */ /* 0x000f22000c1e1900 */
[----:B---3--:R-:W-:-:S03]  /*0d60*/  FFMA R22, R22, R24, R25 ;  /* 0x0000001816167223 */ /* 0x008fc60000000019 */
[----:B------:R-:W3:Y:S04]  /*0d70*/  LDG.E R25, desc[UR8][R10.64+0x10] ;  /* 0x000010080a197981 */ /* 0x000ee8000c1e1900 */
[----:B------:R-:W3:Y:S01]  /*0d80*/  LDG.E R24, desc[UR8][R10.64+0x14] ;  /* 0x000014080a187981 */ /* 0x000ee2000c1e1900 */
[----:B--2---:R-:W-:-:S03]  /*0d90*/  FFMA R22, R27, R20, R22 ;  /* 0x000000141b167223 */ /* 0x004fc60000000016 */
[----:B------:R-:W3:Y:S01]  /*0da0*/  LDG.E R20, desc[UR8][R16.64+0x10] ;  /* 0x0000100810147981 */ /* 0x000ee2000c1e1900 */
[----:B----4-:R-:W-:-:S03]  /*0db0*/  FFMA R19, R19, R18, R22 ;  /* 0x0000001213137223 */ /* 0x010fc60000000016 */
[----:B------:R-:W2:Y:S04]  /*0dc0*/  LDG.E R22, desc[UR8][R16.64+0x14] ;  /* 0x0000140810167981 */ /* 0x000ea8000c1e1900 */
[----:B------:R-:W4:Y:S04]  /*0dd0*/  LDG.E R18, desc[UR8][R16.64+0x18] ;  /* 0x0000180810127981 */ /* 0x000f28000c1e1900 */
[----:B------:R-:W4:Y:S01]  /*0de0*/  LDG.E R27, desc[UR8][R16.64+0x1c] ;  /* 0x00001c08101b7981 */ /* 0x000f22000c1e1900 */
[----:B------:R-:W-:Y:S01]  /*0df0*/  IADD3 R23, PT, PT, R23, 0x8, RZ ;  /* 0x0000000817177810 */ /* 0x000fe20007ffe0ff */
[----:B---3--:R-:W-:-:S04]  /*0e00*/  FFMA R19, R20, R25, R19 ;  /* 0x0000001914137223 */ /* 0x008fc80000000013 */
[----:B--2---:R-:W-:-:S04]  /*0e10*/  FFMA R19, R22, R24, R19 ;  /* 0x0000001816137223 */ /* 0x004fc80000000013 */
[----:B----4-:R-:W-:-:S04]  /*0e20*/  FFMA R18, R18, R26, R19 ;  /* 0x0000001a12127223 */ /* 0x010fc80000000013 */
[----:B------:R-:W-:-:S07]  /*0e30*/  FFMA R20, R27, R28, R18 ;  /* 0x0000001c1b147223 */ /* 0x000fce0000000012 */
.L_x_19:
[----:B------:R-:W-:Y:S05]  /*0e40*/  BRA.U !UP1, `(.L_x_18) ;  /* 0x0000000109d07547 */ /* 0x000fea000b800000 */
[----:B------:R-:W-:-:S04]  /*0e50*/  UIADD3 UR4, UPT, UPT, UR5, -0x1, URZ ;  /* 0xffffffff05047890 */ /* 0x000fc8000fffe0ff */
[----:B------:R-:W-:-:S09]  /*0e60*/  UISETP.GE.U32.AND UP0, UPT, UR4, 0x3, UPT ;  /* 0x000000030400788c */ /* 0x000fd2000bf06070 */
[----:B------:R-:W-:Y:S05]  /*0e70*/  BRA.U !UP0, `(.L_x_20) ;  /* 0x0000000108607547 */ /* 0x000fea000b800000 */
[----:B------:R-:W1:Y:S01]  /*0e80*/  LDC.64 R16, c[0x0][0x3a8] ;  /* 0x0000ea00ff107b82 */ /* 0x000e620000000a00 */
[C---:B------:R-:W-:Y:S01]  /*0e90*/  IADD3 R22, P0, PT, R8.reuse, R23, RZ ;  /* 0x0000001708167210 */ /* 0x040fe20007f1e0ff */
[--C-:B------:R-:W-:Y:S02]  /*0ea0*/  IMAD.IADD R27, R8, 0x1, R23.reuse ;  /* 0x00000001081b7824 */ /* 0x100fe400078e0217 */
[----:B-----5:R-:W-:Y:S02]  /*0eb0*/  IMAD R25, R4, R21, R23 ;  /* 0x0000001504197224 */ /* 0x020fe400078e0217 */
[----:B------:R-:W-:Y:S02]  /*0ec0*/  IMAD.X R24, RZ, RZ, RZ, P0 ;  /* 0x000000ffff187224 */ /* 0x000fe400000e06ff */
[----:B0-----:R-:W0:Y:S08]  /*0ed0*/  LDC.64 R10, c[0x0][0x3a8] ;  /* 0x0000ea00ff0a7b82 */ /* 0x001e300000000a00 */
[----:B------:R-:W2:Y:S01]  /*0ee0*/  LDC.64 R18, c[0x0][0x3a0] ;  /* 0x0000e800ff127b82 */ /* 0x000ea20000000a00 */
[----:B-1----:R-:W-:-:S06]  /*0ef0*/  IMAD.WIDE.U32 R16, R27, 0x4, R16 ;  /* 0x000000041b107825 */ /* 0x002fcc00078e0010 */
[----:B------:R-:W3:Y:S01]  /*0f00*/  LDG.E R16, desc[UR8][R16.64] ;  /* 0x0000000810107981 */ /* 0x000ee2000c1e1900 */
[----:B0-----:R-:W-:-:S04]  /*0f10*/  LEA R10, P1, R22, R10, 0x2 ;  /* 0x0000000a160a7211 */ /* 0x001fc800078210ff */
[----:B------:R-:W-:Y:S01]  /*0f20*/  LEA.HI.X R11, R22, R11, R24, 0x2, P1 ;  /* 0x0000000b160b7211 */ /* 0x000fe200008f1418 */
[----:B--2---:R-:W-:-:S04]  /*0f30*/  IMAD.WIDE R18, R25, 0x4, R18 ;  /* 0x0000000419127825 */ /* 0x004fc800078e0212 */
[----:B------:R-:W2:Y:S04]  /*0f40*/  LDG.E R26, desc[UR8][R10.64+0x4] ;  /* 0x000004080a1a7981 */ /* 0x000ea8000c1e1900 */
[----:B------:R-:W3:Y:S04]  /*0f50*/  LDG.E R25, desc[UR8][R18.64] ;  /* 0x0000000812197981 */ /* 0x000ee8000c1e1900 */
[----:B------:R-:W2:Y:S04]  /*0f60*/  LDG.E R24, desc[UR8][R18.64+0x4] ;  /* 0x0000040812187981 */ /* 0x000ea8000c1e1900 */
[----:B------:R-:W4:Y:S04]  /*0f70*/  LDG.E R22, desc[UR8][R18.64+0x8] ;  /* 0x0000080812167981 */ /* 0x000f28000c1e1900 */
[----:B------:R-:W4:Y:S04]  /*0f80*/  LDG.E R27, desc[UR8][R10.64+0x8] ;  /* 0x000008080a1b7981 */ /* 0x000f28000c1e1900 */
[----:B------:R-:W4:Y:S04]  /*0f90*/  LDG.E R29, desc[UR8][R18.64+0xc] ;  /* 0x00000c08121d7981 */ /* 0x000f28000c1e1900 */
[----:B------:R-:W4:Y:S01]  /*0fa0*/  LDG.E R28, desc[UR8][R10.64+0xc] ;  /* 0x00000c080a1c7981 */ /* 0x000f22000c1e1900 */
[----:B------:R-:W-:Y:S01]  /*0fb0*/  IADD3 R23, PT, PT, R23, 0x4, RZ ;  /* 0x0000000417177810 */ /* 0x000fe20007ffe0ff */
[----:B---3--:R-:W-:-:S04]  /*0fc0*/  FFMA R25, R25, R16, R20 ;  /* 0x0000001019197223 */ /* 0x008fc80000000014 */
[----:B--2---:R-:W-:-:S04]  /*0fd0*/  FFMA R25, R24, R26, R25 ;  /* 0x0000001a18197223 */ /* 0x004fc80000000019 */
[----:B----4-:R-:W-:-:S04]  /*0fe0*/  FFMA R22, R22, R27, R25 ;  /* 0x0000001b16167223 */ /* 0x010fc80000000019 */
[----:B------:R-:W-:-:S07]  /*0ff0*/  FFMA R20, R29, R28, R22 ;  /* 0x0000001c1d147223 */ /* 0x000fce0000000016 */
.L_x_20:
[----:B------:R-:W-:-:S13]  /*1000*/  LOP3.LUT P0, R18, R21, 0x3, RZ, 0xc0, !PT ;  /* 0x0000000315127812 */ /* 0x000fda000780c0ff */
[----:B------:R-:W-:Y:S05]  /*1010*/  @!P0 BRA `(.L_x_18) ;  /* 0x00000000005c8947 */ /* 0x000fea0003800000 */
[----:B0-----:R-:W0:Y:S01]  /*1020*/  LDC.64 R10, c[0x0][0x3a8] ;  /* 0x0000ea00ff0a7b82 */ /* 0x001e220000000a00 */
[--C-:B------:R-:W-:Y:S02]  /*1030*/  IMAD.IADD R19, R8, 0x1, R23.reuse ;  /* 0x0000000108137824 */ /* 0x100fe400078e0217 */
[----:B-----5:R-:W-:-:S05]  /*1040*/  IMAD R21, R4, R21, R23 ;  /* 0x0000001504157224 */ /* 0x020fca00078e0217 */
[----:B------:R-:W1:Y:S01]  /*1050*/  LDC.64 R16, c[0x0][0x3a0] ;  /* 0x0000e800ff107b82 */ /* 0x000e620000000a00 */
[----:B0-----:R-:W-:-:S06]  /*1060*/  IMAD.WIDE.U32 R10, R19, 0x4, R10 ;  /* 0x00000004130a7825 */ /* 0x001fcc00078e000a */
[----:B------:R-:W2:Y:S01]  /*1070*/  LDG.E R10, desc[UR8][R10.64] ;  /* 0x000000080a0a7981 */ /* 0x000ea2000c1e1900 */
[----:B-1----:R-:W-:-:S05]  /*1080*/  IMAD.WIDE R16, R21, 0x4, R16 ;  /* 0x0000000415107825 */ /* 0x002fca00078e0210 */
[----:B------:R-:W2:Y:S01]  /*1090*/  LDG.E R19, desc[UR8][R16.64] ;  /* 0x0000000810137981 */ /* 0x000ea2000c1e1900 */
[----:B------:R-:W-:Y:S01]  /*10a0*/  ISETP.NE.AND P0, PT, R18, 0x1, PT ;  /* 0x000000011200780c */ /* 0x000fe20003f05270 */
[----:B--2---:R-:W-:-:S12]  /*10b0*/  FFMA R20, R19, R10, R20 ;  /* 0x0000000a13147223 */ /* 0x004fd80000000014 */
[----:B------:R-:W-:Y:S05]  /*10c0*/  @!P0 BRA `(.L_x_18) ;  /* 0x0000000000308947 */ /* 0x000fea0003800000 */
[----:B------:R-:W0:Y:S01]  /*10d0*/  LDC.64 R10, c[0x0][0x3a8] ;  /* 0x0000ea00ff0a7b82 */ /* 0x000e220000000a00 */
[----:B------:R-:W-:Y:S01]  /*10e0*/  IADD3 R8, P1, PT, R8, R23, RZ ;  /* 0x0000001708087210 */ /* 0x000fe20007f3e0ff */
[----:B------:R-:W2:Y:S01]  /*10f0*/  LDG.E R19, desc[UR8][R16.64+0x4] ;  /* 0x0000040810137981 */ /* 0x000ea2000c1e1900 */
[----:B------:R-:W-:-:S03]  /*1100*/  ISETP.NE.AND P0, PT, R18, 0x2, PT ;  /* 0x000000021200780c */ /* 0x000fc60003f05270 */
[----:B------:R-:W-:-:S10]  /*1110*/  IMAD.X R18, RZ, RZ, RZ, P1 ;  /* 0x000000ffff127224 */ /* 0x000fd400008e06ff */
[----:B------:R-:W3:Y:S01]  /*1120*/  @P0 LDG.E R21, desc[UR8][R16.64+0x8] ;  /* 0x0000080810150981 */ /* 0x000ee2000c1e1900 */
[----:B0-----:R-:W-:-:S04]  /*1130*/  LEA R10, P1, R8, R10, 0x2 ;  /* 0x0000000a080a7211 */ /* 0x001fc800078210ff */
[----:B------:R-:W-:-:S05]  /*1140*/  LEA.HI.X R11, R8, R11, R18, 0x2, P1 ;  /* 0x0000000b080b7211 */ /* 0x000fca00008f1412 */
[----:B------:R-:W2:Y:S04]  /*1150*/  LDG.E R8, desc[UR8][R10.64+0x4] ;  /* 0x000004080a087981 */ /* 0x000ea8000c1e1900 */
[----:B------:R-:W3:Y:S01]  /*1160*/  @P0 LDG.E R18, desc[UR8][R10.64+0x8] ;  /* 0x000008080a120981 */ /* 0x000ee2000c1e1900 */
[----:B--2---:R-:W-:-:S04]  /*1170*/  FFMA R20, R19, R8, R20 ;  /* 0x0000000813147223 */ /* 0x004fc80000000014 */
[----:B---3--:R-:W-:-:S07]  /*1180*/  @P0 FFMA R20, R21, R18, R20 ;  /* 0x0000001215140223 */ /* 0x008fce0000000014 */
.L_x_18:
[----:B------:R-:W1:Y:S01]  /*1190*/  LDCU UR4, c[0x0][0x398] ;  /* 0x00007300ff0477ac */ /* 0x000e620008000800 */
[----:B------:R-:W-:-:S04]  /*11a0*/  FSETP.GEU.AND P0, PT, R20, R7, PT ;  /* 0x000000071400720b */ /* 0x000fc80003f0e000 */
[C---:B------:R-:W-:Y:S02]  /*11b0*/  SEL R6, R9.reuse, R6, !P0 ;  /* 0x0000000609067207 */ /* 0x040fe40004000000 */
[----:B------:R-:W-:Y:S02]  /*11c0*/  IADD3 R9, PT, PT, R9, 0x1, RZ ;  /* 0x0000000109097810 */ /* 0x000fe40007ffe0ff */
[----:B------:R-:W-:Y:S02]  /*11d0*/  FSEL R7, R20, R7, !P0 ;  /* 0x0000000714077208 */ /* 0x000fe40004000000 */
[----:B-1----:R-:W-:-:S13]  /*11e0*/  ISETP.NE.AND P1, PT, R9, UR4, PT ;  /* 0x0000000409007c0c */ /* 0x002fda000bf25270 */
[----:B------:R-:W-:Y:S05]  /*11f0*/  @P1 BRA `(.L_x_21) ;  /* 0xfffffff400601947 */ /* 0x000fea000383ffff */
[----:B------:R-:W-:-:S05]  /*1200*/  IMAD.WIDE R8, R2, 0x4, R14 ;  /* 0x0000000402087825 */ /* 0x000fca00078e020e */
[----:B------:R1:W-:Y:S02]  /*1210*/  STG.E desc[UR8][R8.64], R6 ;  /* 0x0000000608007986 */ /* 0x0003e4000c101908 */
.L_x_15:
[----:B------:R-:W-:Y:S05]  /*1220*/  BSYNC.RECONVERGENT B0 ;  /* 0x0000000000007941 */ /* 0x000fea0003800200 */
.L_x_14:
[----:B------:R-:W2:Y:S01]  /*1230*/  LDCU UR4, c[0x0][0x388] ;  /* 0x00007100ff0477ac */ /* 0x000ea20008000800 */
[----:B------:R-:W-:-:S05]  /*1240*/  VIADD R5, R5, 0x1 ;  /* 0x0000000105057836 */ /* 0x000fca0000000000 */
[----:B--2---:R-:W-:-:S13]  /*1250*/  ISETP.NE.AND P0, PT, R5, UR4, PT ;  /* 0x0000000405007c0c */ /* 0x004fda000bf05270 */
[----:B------:R-:W-:Y:S05]  /*1260*/  @!P0 EXIT ;  /* 0x000000000000894d */ /* 0x000fea0003800000 */
[----:B------:R-:W-:Y:S05]  /*1270*/  BRA `(.L_x_22) ;  /* 0xfffffff4001c7947 */ /* 0x000fea000383ffff */
.L_x_4:
[C---:B------:R-:W-:Y:S01]  /*1280*/  ISETP.GE.U32.AND P0, PT, R2.reuse, 0x4, PT ;  /* 0x000000040200780c */ /* 0x040fe20003f06070 */
[----:B------:R-:W-:Y:S01]  /*1290*/  IMAD.MOV.U32 R7, RZ, RZ, RZ ;  /* 0x000000ffff077224 */ /* 0x000fe200078e00ff */
[----:B------:R-:W-:-:S11]  /*12a0*/  LOP3.LUT R10, R2, 0x3, RZ, 0xc0, !PT ;  /* 0x00000003020a7812 */ /* 0x000fd600078ec0ff */
[----:B------:R-:W-:Y:S05]  /*12b0*/  @!P0 BRA `(.L_x_23) ;  /* 0x0000000000a08947 */ /* 0x000fea0003800000 */
[C---:B------:R-:W-:Y:S01]  /*12c0*/  VIADD R6, R0.reuse, 0x100 ;  /* 0x0000010000067836 */ /* 0x040fe20000000000 */
[C---:B------:R-:W-:Y:S01]  /*12d0*/  IADD3 R4, PT, PT, R0.reuse, 0x80, RZ ;  /* 0x0000008000047810 */ /* 0x040fe20007ffe0ff */
[C---:B------:R-:W-:Y:S01]  /*12e0*/  VIADD R8, R0.reuse, 0x180 ;  /* 0x0000018000087836 */ /* 0x040fe20000000000 */
[-C--:B------:R-:W-:Y:S02]  /*12f0*/  ISETP.GE.AND P0, PT, R0, R3.reuse, PT ;  /* 0x000000030000720c */ /* 0x080fe40003f06270 */
[-C--:B------:R-:W-:Y:S01]  /*1300*/  ISETP.GE.AND P1, PT, R4, R3.reuse, PT ;  /* 0x000000030400720c */ /* 0x080fe20003f26270 */
[----:B------:R-:W-:Y:S01]  /*1310*/  IMAD.WIDE R4, R0, 0x4, R14 ;  /* 0x0000000400047825 */ /* 0x000fe200078e020e */
[-C--:B------:R-:W-:Y:S02]  /*1320*/  ISETP.GE.AND P2, PT, R6, R3.reuse, PT ;  /* 0x000000030600720c */ /* 0x080fe40003f46270 */
[----:B------:R-:W-:Y:S02]  /*1330*/  ISETP.GE.AND P3, PT, R8, R3, PT ;  /* 0x000000030800720c */ /* 0x000fe40003f66270 */
[----:B------:R-:W-:-:S05]  /*1340*/  LOP3.LUT R7, R2, 0x7ffffffc, RZ, 0xc0, !PT ;  /* 0x7ffffffc02077812 */ /* 0x000fca00078ec0ff */
[----:B------:R-:W-:Y:S02]  /*1350*/  @!P0 MOV R9, 0xffffffff ;  /* 0xffffffff00098802 */ /* 0x000fe40000000f00 */
[----:B------:R-:W-:Y:S02]  /*1360*/  @!P1 IMAD.MOV.U32 R11, RZ, RZ, -0x1 ;  /* 0xffffffffff0b9424 */ /* 0x000fe400078e00ff */
[----:B------:R-:W-:Y:S01]  /*1370*/  @!P2 IMAD.MOV.U32 R13, RZ, RZ, -0x1 ;  /* 0xffffffffff0da424 */ /* 0x000fe200078e00ff */
[----:B------:R0:W-:Y:S01]  /*1380*/  @!P0 STG.E desc[UR8][R4.64], R9 ;  /* 0x0000000904008986 */ /* 0x0001e2000c101908 */
[----:B------:R-:W-:Y:S02]  /*1390*/  @!P3 MOV R17, 0xffffffff ;  /* 0xffffffff0011b802 */ /* 0x000fe40000000f00 */
[----:B------:R-:W-:Y:S01]  /*13a0*/  ISETP.NE.AND P0, PT, R7, 0x4, PT ;  /* 0x000000040700780c */ /* 0x000fe20003f05270 */
[----:B------:R0:W-:Y:S04]  /*13b0*/  @!P1 STG.E desc[UR8][R4.64+0x200], R11 ;  /* 0x0002000b04009986 */ /* 0x0001e8000c101908 */
[----:B------:R0:W-:Y:S04]  /*13c0*/  @!P2 STG.E desc[UR8][R4.64+0x400], R13 ;  /* 0x0004000d0400a986 */ /* 0x0001e8000c101908 */
[----:B------:R0:W-:Y:S04]  /*13d0*/  @!P3 STG.E desc[UR8][R4.64+0x600], R17 ;  /* 0x000600110400b986 */ /* 0x0001e8000c101908 */
[----:B------:R-:W-:Y:S05]  /*13e0*/  @!P0 BRA `(.L_x_23) ;  /* 0x0000000000548947 */ /* 0x000fea0003800000 */
[----:B------:R-:W-:-:S07]  /*13f0*/  IMAD.MOV.U32 R8, RZ, RZ, 0x4 ;  /* 0x00000004ff087424 */ /* 0x000fce00078e00ff */
.L_x_24:
[C---:B01----:R-:W-:Y:S02]  /*1400*/  IMAD R5, R8.reuse, 0x80, R0 ;  /* 0x0000008008057824 */ /* 0x043fe400078e0200 */
[----:B------:R-:W-:Y:S02]  /*1410*/  VIADD R8, R8, 0x4 ;  /* 0x0000000408087836 */ /* 0x000fe40000000000 */
[C---:B------:R-:W-:Y:S01]  /*1420*/  VIADD R4, R5.reuse, 0x100 ;  /* 0x0000010005047836 */ /* 0x040fe20000000000 */
[C---:B------:R-:W-:Y:S01]  /*1430*/  IADD3 R6, PT, PT, R5.reuse, 0x80, RZ ;  /* 0x0000008005067810 */ /* 0x040fe20007ffe0ff */
[C---:B------:R-:W-:Y:S01]  /*1440*/  VIADD R2, R5.reuse, 0x180 ;  /* 0x0000018005027836 */ /* 0x040fe20000000000 */
[CC--:B------:R-:W-:Y:S02]  /*1450*/  ISETP.GE.AND P0, PT, R5.reuse, R3.reuse, PT ;  /* 0x000000030500720c */ /* 0x0c0fe40003f06270 */
[-C--:B------:R-:W-:Y:S02]  /*1460*/  ISETP.GE.AND P1, PT, R6, R3.reuse, PT ;  /* 0x000000030600720c */ /* 0x080fe40003f26270 */
[-C--:B------:R-:W-:Y:S01]  /*1470*/  ISETP.GE.AND P2, PT, R4, R3.reuse, PT ;  /* 0x000000030400720c */ /* 0x080fe20003f46270 */
[----:B------:R-:W-:Y:S01]  /*1480*/  IMAD.WIDE R4, R5, 0x4, R14 ;  /* 0x0000000405047825 */ /* 0x000fe200078e020e */
[----:B------:R-:W-:-:S07]  /*1490*/  ISETP.GE.AND P3, PT, R2, R3, PT ;  /* 0x000000030200720c */ /* 0x000fce0003f66270 */
[----:B------:R-:W-:Y:S02]  /*14a0*/  @!P0 MOV R9, 0xffffffff ;  /* 0xffffffff00098802 */ /* 0x000fe40000000f00 */
[----:B------:R-:W-:Y:S02]  /*14b0*/  @!P1 IMAD.MOV.U32 R11, RZ, RZ, -0x1 ;  /* 0xffffffffff0b9424 */ /* 0x000fe400078e00ff */
[----:B------:R-:W-:Y:S01]  /*14c0*/  @!P2 IMAD.MOV.U32 R13, RZ, RZ, -0x1 ;  /* 0xffffffffff0da424 */ /* 0x000fe200078e00ff */
[----:B------:R1:W-:Y:S01]  /*14d0*/  @!P0 STG.E desc[UR8][R4.64], R9 ;  /* 0x0000000904008986 */ /* 0x0003e2000c101908 */
[----:B------:R-:W-:Y:S02]  /*14e0*/  @!P3 MOV R17, 0xffffffff ;  /* 0xffffffff0011b802 */ /* 0x000fe40000000f00 */
[----:B------:R-:W-:Y:S01]  /*14f0*/  ISETP.NE.AND P0, PT, R8, R7, PT ;  /* 0x000000070800720c */ /* 0x000fe20003f05270 */
[----:B------:R1:W-:Y:S04]  /*1500*/  @!P1 STG.E desc[UR8][R4.64+0x200], R11 ;  /* 0x0002000b04009986 */ /* 0x0003e8000c101908 */
[----:B------:R1:W-:Y:S04]  /*1510*/  @!P2 STG.E desc[UR8][R4.64+0x400], R13 ;  /* 0x0004000d0400a986 */ /* 0x0003e8000c101908 */
[----:B------:R1:W-:Y:S04]  /*1520*/  @!P3 STG.E desc[UR8][R4.64+0x600], R17 ;  /* 0x000600110400b986 */ /* 0x0003e8000c101908 */
[----:B------:R-:W-:Y:S05]  /*1530*/  @P0 BRA `(.L_x_24) ;  /* 0xfffffffc00b00947 */ /* 0x000fea000383ffff */
.L_x_23:
[----:B------:R-:W-:-:S13]  /*1540*/  ISETP.NE.AND P0, PT, R10, RZ, PT ;  /* 0x000000ff0a00720c */ /* 0x000fda0003f05270 */
[----:B------:R-:W-:Y:S05]  /*1550*/  @!P0 EXIT ;  /* 0x000000000000894d */ /* 0x000fea0003800000 */
[----:B------:R-:W-:-:S05]  /*1560*/  UMOV UR4, URZ ;  /* 0x000000ff00047c82 */ /* 0x000fca0008000000 */
.L_x_25:
[C---:B01----:R-:W-:Y:S01]  /*1570*/  IMAD R4, R7.reuse, 0x80, R0 ;  /* 0x0000008007047824 */ /* 0x043fe200078e0200 */
[----:B------:R-:W-:Y:S01]  /*1580*/  UIADD3 UR4, UPT, UPT, UR4, 0x1, URZ ;  /* 0x0000000104047890 */ /* 0x000fe2000fffe0ff */
[----:B------:R-:W-:-:S03]  /*1590*/  VIADD R7, R7, 0x1 ;  /* 0x0000000107077836 */ /* 0x000fc60000000000 */
[----:B------:R-:W-:-:S13]  /*15a0*/  ISETP.GE.AND P0, PT, R4, R3, PT ;  /* 0x000000030400720c */ /* 0x000fda0003f06270 */
[----:B------:R-:W-:Y:S01]  /*15b0*/  @!P0 IMAD.WIDE R4, R4, 0x4, R14 ;  /* 0x0000000404048825 */ /* 0x000fe200078e020e */
[----:B------:R-:W-:-:S05]  /*15c0*/  @!P0 MOV R9, 0xffffffff ;  /* 0xffffffff00098802 */ /* 0x000fca0000000f00 */
[----:B------:R2:W-:Y:S01]  /*15d0*/  @!P0 STG.E desc[UR8][R4.64], R9 ;  /* 0x0000000904008986 */ /* 0x0005e2000c101908 */
[----:B------:R-:W-:-:S13]  /*15e0*/  ISETP.NE.AND P0, PT, R10, UR4, PT ;  /* 0x000000040a007c0c */ /* 0x000fda000bf05270 */
[----:B--2---:R-:W-:Y:S05]  /*15f0*/  @P0 BRA `(.L_x_25) ;  /* 0xfffffffc00dc0947 */ /* 0x004fea000383ffff */
[----:B------:R-:W-:Y:S05]  /*1600*/  EXIT ;  /* 0x000000000000794d */ /* 0x000fea0003800000 */
.L_x_3:
        /* <DEDUP_REMOVED lines=10> */
.L_x_33:
[----:B------:R-:W0:Y:S01]  /*16b0*/  LDCU UR5, c[0x0][0x398] ;  /* 0x00007300ff0577ac */ /* 0x000e220008000800 */
[----:B------:R-:W-:Y:S01]  /*16c0*/  HFMA2 R7, -RZ, RZ, 0, 0 ;  /* 0x00000000ff077431 */ /* 0x000fe200000001ff */
[----:B0-----:R-:W-:-:S09]  /*16d0*/  UISETP.GE.U32.AND UP0, UPT, UR5, 0x4, UPT ;  /* 0x000000040500788c */ /* 0x001fd2000bf06070 */
[----:B------:R-:W-:Y:S05]  /*16e0*/  BRA.U !UP0, `(.L_x_28) ;  /* 0x0000000108b47547 */ /* 0x000fea000b800000 */
[----:B------:R-:W-:Y:S01]  /*16f0*/  UISETP.GT.AND UP0, UPT, UR4, URZ, UPT ;  /* 0x000000ff0400728c */ /* 0x000fe2000bf04270 */
[----:B------:R-:W-:Y:S01]  /*1700*/  IMAD.MOV.U32 R7, RZ, RZ, -0x1 ;  /* 0xffffffffff077424 */ /* 0x000fe200078e00ff */
[----:B------:R-:W-:Y:S01]  /*1710*/  MOV R4, RZ ;  /* 0x000000ff00047202 */ /* 0x000fe20000000f00 */
[----:B------:R-:W-:-:S06]  /*1720*/  IMAD.MOV.U32 R2, RZ, RZ, 0x7f7fffff ;  /* 0x7f7fffffff027424 */ /* 0x000fcc00078e00ff */
[----:B------:R-:W-:Y:S05]  /*1730*/  BRA.U !UP0, `(.L_x_29) ;  /* 0x0000000108887547 */ /* 0x000fea000b800000 */
[----:B------:R-:W-:Y:S02]  /*1740*/  IADD3 R3, PT, PT, -R4, UR4, RZ ;  /* 0x0000000404037c10 */ /* 0x000fe4000fffe1ff */
[----:B------:R-:W-:Y:S02]  /*1750*/  PLOP3.LUT P0, PT, PT, PT, PT, 0x80, 0x8 ;  /* 0x000000000008781c */ /* 0x000fe40003f0f070 */
[----:B------:R-:W-:-:S13]  /*1760*/  ISETP.GT.AND P1, PT, R3, 0xc, PT ;  /* 0x0000000c0300780c */ /* 0x000fda0003f24270 */
[----:B------:R-:W-:Y:S05]  /*1770*/  @!P1 BRA `(.L_x_30) ;  /* 0x0000000000449947 */ /* 0x000fea0003800000 */
[----:B------:R-:W-:Y:S01]  /*1780*/  PLOP3.LUT P0, PT, PT, PT, PT, 0x8, 0x80 ;  /* 0x000000000080781c */ /* 0x000fe20003f0e170 */
[----:B------:R-:W-:-:S12]  /*1790*/  UIADD3 UR5, UPT, UPT, UR4, -0xc, URZ ;  /* 0xfffffff404057890 */ /* 0x000fd8000fffe0ff */
.L_x_31:
        /* <DEDUP_REMOVED lines=9> */
[----:B------:R-:W-:Y:S01]  /*1830*/  FSEL R2, R2, RZ, !P1 ;  /* 0x000000ff02027208 */ /* 0x000fe20004800000 */
[----:B------:R-:W-:-:S08]  /*1840*/  @P4 VIADD R7, R4, 0x8 ;  /* 0x0000000804074836 */ /* 0x000fd00000000000 */
[C---:B------:R-:W-:Y:S01]  /*1850*/  @P1 IADD3 R7, PT, PT, R4.reuse, 0xc, RZ ;  /* 0x0000000c04071810 */ /* 0x040fe20007ffe0ff */
[----:B------:R-:W-:-:S05]  /*1860*/  VIADD R4, R4, 0x10 ;  /* 0x0000001004047836 */ /* 0x000fca0000000000 */
[----:B------:R-:W-:-:S13]  /*1870*/  ISETP.GE.AND P2, PT, R4, UR5, PT ;  /* 0x0000000504007c0c */ /* 0x000fda000bf46270 */
[----:B------:R-:W-:Y:S05]  /*1880*/  @!P2 BRA `(.L_x_31) ;  /* 0xfffffffc00c4a947 */ /* 0x000fea000383ffff */
.L_x_30:
        /* <DEDUP_REMOVED lines=9> */
[C---:B------:R-:W-:Y:S01]  /*1920*/  @P2 VIADD R7, R4.reuse, 0x4 ;  /* 0x0000000404072836 */ /* 0x040fe20000000000 */
[----:B------:R-:W-:-:S07]  /*1930*/  IADD3 R4, PT, PT, R4, 0x8, RZ ;  /* 0x0000000804047810 */ /* 0x000fce0007ffe0ff */
.L_x_32:
[----:B------:R-:W-:-:S13]  /*1940*/  ISETP.NE.OR P0, PT, R4, UR4, P0 ;  /* 0x0000000404007c0c */ /* 0x000fda0008705670 */
[----:B------:R-:W-:Y:S05]  /*1950*/  @!P0 BRA `(.L_x_28) ;  /* 0x0000000000188947 */ /* 0x000fea0003800000 */
.L_x_29:
[----:B------:R-:W-:-:S04]  /*1960*/  FSETP.GT.AND P1, PT, R2, RZ, PT ;  /* 0x000000ff0200720b */ /* 0x000fc80003f24000 */
[C---:B------:R-:W-:Y:S01]  /*1970*/  SEL R7, R4.reuse, R7, P1 ;  /* 0x0000000704077207 */ /* 0x040fe20000800000 */
[----:B------:R-:W-:Y:S01]  /*1980*/  VIADD R4, R4, 0x4 ;  /* 0x0000000404047836 */ /* 0x000fe20000000000 */
[----:B------:R-:W-:-:S04]  /*1990*/  FSEL R2, R2, RZ, !P1 ;  /* 0x000000ff02027208 */ /* 0x000fc80004800000 */
[----:B------:R-:W-:-:S13]  /*19a0*/  ISETP.NE.AND P0, PT, R4, UR4, PT ;  /* 0x0000000404007c0c */ /* 0x000fda000bf05270 */
[----:B------:R-:W-:Y:S05]  /*19b0*/  @P0 BRA `(.L_x_29) ;  /* 0xfffffffc00e80947 */ /* 0x000fea000383ffff */
.L_x_28:
[----:B------:R-:W0:Y:S01]  /*19c0*/  LDCU UR5, c[0x0][0x388] ;  /* 0x00007100ff0577ac */ /* 0x000e220008000800 */
[C---:B------:R-:W-:Y:S01]  /*19d0*/  IMAD R3, R5.reuse, 0x80, R0 ;  /* 0x0000008005037824 */ /* 0x040fe200078e0200 */
[----:B------:R-:W-:-:S03]  /*19e0*/  IADD3 R5, PT, PT, R5, 0x1, RZ ;  /* 0x0000000105057810 */ /* 0x000fc60007ffe0ff */
[----:B------:R-:W-:-:S05]  /*19f0*/  IMAD.WIDE R2, R3, 0x4, R14 ;  /* 0x0000000403027825 */ /* 0x000fca00078e020e */
[----:B------:R1:W-:Y:S01]  /*1a00*/  STG.E desc[UR8][R2.64], R7 ;  /* 0x0000000702007986 */ /* 0x0003e2000c101908 */
[----:B0-----:R-:W-:-:S13]  /*1a10*/  ISETP.NE.AND P0, PT, R5, UR5, PT ;  /* 0x0000000505007c0c */ /* 0x001fda000bf05270 */
[----:B-1----:R-:W-:Y:S05]  /*1a20*/  @!P0 EXIT ;  /* 0x000000000000894d */ /* 0x002fea0003800000 */
[----:B------:R-:W-:Y:S05]  /*1a30*/  BRA `(.L_x_33) ;  /* 0xfffffffc001c7947 */ /* 0x000fea000383ffff */
.L_x_27:
[----:B------:R-:W0:Y:S01]  /*1a40*/  LDCU.64 UR4, c[0x0][0x3a0] ;  /* 0x00007400ff0477ac */ /* 0x000e220008000a00 */
[----:B------:R-:W-:Y:S01]  /*1a50*/  IMAD.MOV.U32 R3, RZ, RZ, RZ ;  /* 0x000000ffff037224 */ /* 0x000fe200078e00ff */
[----:B------:R-:W-:Y:S02]  /*1a60*/  ULOP3.LUT UR7, UR6, 0xf, URZ, 0xc0, !UPT ;  /* 0x0000000f06077892 */ /* 0x000fe4000f8ec0ff */
[----:B------:R-:W-:Y:S02]  /*1a70*/  ULOP3.LUT UR6, UR6, 0x7, URZ, 0xc0, !UPT ;  /* 0x0000000706067892 */ /* 0x000fe4000f8ec0ff */
[----:B0-----:R-:W-:-:S04]  /*1a80*/  UIADD3 UR4, UP0, UPT, UR4, 0x20, URZ ;  /* 0x0000002004047890 */ /* 0x001fc8000ff1e0ff */
[----:B------:R-:W-:-:S12]  /*1a90*/  UIADD3.X UR5, UPT, UPT, URZ, UR5, URZ, UP0, !UPT ;  /* 0x00000005ff057290 */ /* 0x000fd800087fe4ff */
.L_x_40:
[----:B------:R-:W-:Y:S01]  /*1aa0*/  MOV R8, R12 ;  /* 0x0000000c00087202 */ /* 0x000fe20000000f00 */
[----:B------:R-:W-:Y:S01]  /*1ab0*/  IMAD R5, R3, 0x80, R0 ;  /* 0x0000008003057824 */ /* 0x000fe200078e0200 */
[----:B------:R-:W0:Y:S01]  /*1ac0*/  LDCU UR10, c[0x0][0x394] ;  /* 0x00007280ff0a77ac */ /* 0x000e220008000800 */
[----:B------:R-:W-:Y:S02]  /*1ad0*/  IMAD.MOV.U32 R9, RZ, RZ, R13 ;  /* 0x000000ffff097224 */ /* 0x000fe400078e000d */
[----:B------:R-:W-:-:S05]  /*1ae0*/  IMAD.WIDE R8, R5, 0x4, R8 ;  /* 0x0000000405087825 */ /* 0x000fca00078e0208 */
[----:B------:R-:W0:Y:S01]  /*1af0*/  LDG.E R6, desc[UR8][R8.64] ;  /* 0x0000000808067981 */ /* 0x000e22000c1e1900 */
[----:B------:R-:W-:Y:S01]  /*1b00*/  IMAD.MOV.U32 R2, RZ, RZ, -0x1 ;  /* 0xffffffffff027424 */ /* 0x000fe200078e00ff */
[----:B------:R-:W-:Y:S01]  /*1b10*/  MOV R4, 0x7f7fffff ;  /* 0x7f7fffff00047802 */ /* 0x000fe20000000f00 */
[----:B------:R-:W-:Y:S02]  /*1b20*/  IMAD.MOV.U32 R7, RZ, RZ, RZ ;  /* 0x000000ffff077224 */ /* 0x000fe400078e00ff */
[----:B0-----:R-:W-:-:S07]  /*1b30*/  IMAD R6, R6, UR10, RZ ;  /* 0x0000000a06067c24 */ /* 0x001fce000f8e02ff */
.L_x_39:
[----:B------:R-:W0:Y:S01]  /*1b40*/  LDC R8, c[0x0][0x394] ;  /* 0x0000e500ff087b82 */ /* 0x000e220000000800 */
[----:B------:R-:W-:Y:S02]  /*1b50*/  HFMA2 R9, -RZ, RZ, 0, 0 ;  /* 0x00000000ff097431 */ /* 0x000fe400000001ff */
[----:B------:R-:W-:Y:S01]  /*1b60*/  IMAD.MOV.U32 R21, RZ, RZ, RZ ;  /* 0x000000ffff157224 */ /* 0x000fe200078e00ff */
[----:B0-----:R-:W-:-:S13]  /*1b70*/  ISETP.GE.U32.AND P0, PT, R8, 0x10, PT ;  /* 0x000000100800780c */ /* 0x001fda0003f06070 */
[----:B------:R-:W-:Y:S05]  /*1b80*/  @!P0 BRA `(.L_x_34) ;  /* 0x0000000400148947 */ /* 0x000fea0003800000 */
[----:B------:R-:W0:Y:S01]  /*1b90*/  LDC.64 R10, c[0x0][0x3a8] ;  /* 0x0000ea00ff0a7b82 */ /* 0x000e220000000a00 */
[----:B------:R-:W-:Y:S01]  /*1ba0*/  IMAD R9, R7, R8, RZ ;  /* 0x0000000807097224 */ /* 0x000fe200078e02ff */
[----:B------:R-:W-:Y:S01]  /*1bb0*/  LOP3.LUT R18, R8, 0x7ffffff0, RZ, 0xc0, !PT ;  /* 0x7ffffff008127812 */ /* 0x000fe200078ec0ff */
[----:B------:R-:W-:-:S04]  /*1bc0*/  IMAD.MOV.U32 R21, RZ, RZ, RZ ;  /* 0x000000ffff157224 */ /* 0x000fc800078e00ff */
[----:B------:R-:W-:Y:S02]  /*1bd0*/  IMAD.MOV R19, RZ, RZ, -R18 ;  /* 0x000000ffff137224 */ /* 0x000fe400078e0a12 */
[----:B0-----:R-:W-:Y:S01]  /*1be0*/  IMAD.WIDE.U32 R10, R9, 0x4, R10 ;  /* 0x00000004090a7825 */ /* 0x001fe200078e000a */
[----:B------:R-:W-:Y:S02]  /*1bf0*/  MOV R9, R6 ;  /* 0x0000000600097202 */ /* 0x000fe40000000f00 */
[----:B------:R-:W-:-:S05]  /*1c00*/  IADD3 R22, P0, PT, R10, 0x20, RZ ;  /* 0x000000200a167810 */ /* 0x000fca0007f1e0ff */
[----:B------:R-:W-:-:S08]  /*1c10*/  IMAD.X R23, RZ, RZ, R11, P0 ;  /* 0x000000ffff177224 */ /* 0x000fd000000e060b */
.L_x_35:
[----:B------:R-:W-:Y:S01]  /*1c20*/  MOV R11, UR5 ;  /* 0x00000005000b7c02 */ /* 0x000fe20008000f00 */
[----:B------:R-:W-:Y:S02]  /*1c30*/  IMAD.U32 R10, RZ, RZ, UR4 ;  /* 0x00000004ff0a7e24 */ /* 0x000fe4000f8e00ff */
[----:B------:R-:W-:Y:S02]  /*1c40*/  IMAD.MOV.U32 R16, RZ, RZ, R22 ;  /* 0x000000ffff107224 */ /* 0x000fe400078e0016 */
[----:B------:R-:W-:-:S04]  /*1c50*/  IMAD.WIDE R10, R9, 0x4, R10 ;  /* 0x00000004090a7825 */ /* 0x000fc800078e020a */
[----:B------:R-:W-:Y:S01]  /*1c60*/  IMAD.MOV.U32 R17, RZ, RZ, R23 ;  /* 0x000000ffff117224 */ /* 0x000fe200078e0017 */
[----:B------:R-:W2:Y:S04]  /*1c70*/  LDG.E R22, desc[UR8][R10.64+-0x20] ;  /* 0xffffe0080a167981 */ /* 0x000ea8000c1e1900 */
[----:B------:R-:W2:Y:S04]  /*1c80*/  LDG.E R24, desc[UR8][R16.64+-0x20] ;  /* 0xffffe00810187981 */ /* 0x000ea8000c1e1900 */
[----:B------:R-:W3:Y:S04]  /*1c90*/  LDG.E R26, desc[UR8][R16.64+-0x1c] ;  /* 0xffffe408101a7981 */ /* 0x000ee8000c1e1900 */
[----:B------:R-:W3:Y:S04]  /*1ca0*/  LDG.E R25, desc[UR8][R10.64+-0x1c] ;  /* 0xffffe4080a197981 */ /* 0x000ee8000c1e1900 */
[----:B------:R-:W4:Y:S04]  /*1cb0*/  LDG.E R23, desc[UR8][R16.64+-0x18] ;  /* 0xffffe80810177981 */ /* 0x000f28000c1e1900 */
[----:B------:R-:W4:Y:S04]  /*1cc0*/  LDG.E R20, desc[UR8][R10.64+-0x18] ;  /* 0xffffe8080a147981 */ /* 0x000f28000c1e1900 */
[----:B------:R-:W5:Y:S04]  /*1cd0*/  LDG.E R27, desc[UR8][R10.64+-0x4] ;  /* 0xfffffc080a1b7981 */ /* 0x000f68000c1e1900 */
[----:B------:R-:W5:Y:S01]  /*1ce0*/  LDG.E R29, desc[UR8][R10.64+0x14] ;  /* 0x000014080a1d7981 */ /* 0x000f62000c1e1900 */
[----:B--2---:R-:W-:-:S03]  /*1cf0*/  FFMA R22, R22, R24, R21 ;  /* 0x0000001816167223 */ /* 0x004fc60000000015 */
[----:B------:R-:W2:Y:S04]  /*1d00*/  LDG.E R24, desc[UR8][R16.64+-0x14] ;  /* 0xffffec0810187981 */ /* 0x000ea8000c1e1900 */
[----:B------:R-:W5:Y:S01]  /*1d10*/  LDG.E R21, desc[UR8][R16.64+-0xc] ;  /* 0xfffff40810157981 */ /* 0x000f62000c1e1900 */
[----:B---3--:R-:W-:-:S03]  /*1d20*/  FFMA R25, R25, R26, R22 ;  /* 0x0000001a19197223 */ /* 0x008fc60000000016 */
[----:B------:R-:W2:Y:S04]  /*1d30*/  LDG.E R22, desc[UR8][R10.64+-0x14] ;  /* 0xffffec080a167981 */ /* 0x000ea8000c1e1900 */
[----:B------:R-:W3:Y:S01]  /*1d40*/  LDG.E R26, desc[UR8][R16.64+-0x10] ;  /* 0xfffff008101a7981 */ /* 0x000ee2000c1e1900 */
[----:B----4-:R-:W-:-:S03]  /*1d50*/  FFMA R23, R20, R23, R25 ;  /* 0x0000001714177223 */ /* 0x010fc60000000019 */
[----:B------:R-:W3:Y:S04]  /*1d60*/  LDG.E R25, desc[UR8][R10.64+-0x10] ;  /* 0xfffff0080a197981 */ /* 0x000ee8000c1e1900 */
[----:B------:R-:W5:Y:S01]  /*1d70*/  LDG.E R20, desc[UR8][R10.64+-0xc] ;  /* 0xfffff4080a147981 */ /* 0x000f62000c1e1900 */
[----:B--2---:R-:W-:-:S03]  /*1d80*/  FFMA R22, R22, R24, R23 ;  /* 0x0000001816167223 */ /* 0x004fc60000000017 */
[----:B------:R-:W2:Y:S04]  /*1d90*/  LDG.E R23, desc[UR8][R16.64+-0x8] ;  /* 0xfffff80810177981 */ /* 0x000ea8000c1e1900 */
[----:B------:R-:W4:Y:S01]  /*1da0*/  LDG.E R24, desc[UR8][R16.64+-0x4] ;  /* 0xfffffc0810187981 */ /* 0x000f22000c1e1900 */
[----:B---3--:R-:W-:-:S03]  /*1db0*/  FFMA R25, R25, R26, R22 ;  /* 0x0000001a19197223 */ /* 0x008fc60000000016 */
[----:B------:R-:W2:Y:S01]  /*1dc0*/  LDG.E R22, desc[UR8][R10.64+-0x8] ;  /* 0xfffff8080a167981 */ /* 0x000ea2000c1e1900 */
[----:B-----5:R-:W-:-:S03]  /*1dd0*/  FFMA R25, R20, R21, R25 ;  /* 0x0000001514197223 */ /* 0x020fc60000000019 */
[----:B------:R-:W3:Y:S04]  /*1de0*/  LDG.E R21, desc[UR8][R16.64] ;  /* 0x0000000810157981 */ /* 0x000ee8000c1e1900 */
[----:B------:R-:W3:Y:S04]  /*1df0*/  LDG.E R20, desc[UR8][R10.64] ;  /* 0x000000080a147981 */ /* 0x000ee8000c1e1900 */
[----:B------:R-:W5:Y:S01]  /*1e00*/  LDG.E R26, desc[UR8][R16.64+0x14] ;  /* 0x00001408101a7981 */ /* 0x000f62000c1e1900 */
[----:B--2---:R-:W-:-:S03]  /*1e10*/  FFMA R22, R22, R23, R25 ;  /* 0x0000001716167223 */ /* 0x004fc60000000019 */
[----:B------:R-:W2:Y:S01]  /*1e20*/  LDG.E R23, desc[UR8][R16.64+0x4] ;  /* 0x0000040810177981 */ /* 0x000ea2000c1e1900 */
[----:B----4-:R-:W-:-:S03]  /*1e30*/  FFMA R27, R27, R24, R22 ;  /* 0x000000181b1b7223 */ /* 0x010fc60000000016 */
[----:B------:R-:W2:Y:S04]  /*1e40*/  LDG.E R22, desc[UR8][R10.64+0x4] ;  /* 0x000004080a167981 */ /* 0x000ea8000c1e1900 */
[----:B------:R-:W4:Y:S04]  /*1e50*/  LDG.E R24, desc[UR8][R16.64+0x8] ;  /* 0x0000080810187981 */ /* 0x000f28000c1e1900 */
[----:B------:R-:W4:Y:S01]  /*1e60*/  LDG.E R25, desc[UR8][R10.64+0x8] ;  /* 0x000008080a197981 */ /* 0x000f22000c1e1900 */
[----:B---3--:R-:W-:-:S03]  /*1e70*/  FFMA R27, R20, R21, R27 ;  /* 0x00000015141b7223 */ /* 0x008fc6000000001b */
[----:B------:R-:W3:Y:S04]  /*1e80*/  LDG.E R20, desc[UR8][R16.64+0xc] ;  /* 0x00000c0810147981 */ /* 0x000ee8000c1e1900 */
[----:B------:R-:W3:Y:S01]  /*1e90*/  LDG.E R21, desc[UR8][R10.64+0xc] ;  /* 0x00000c080a157981 */ /* 0x000ee2000c1e1900 */
[----:B--2---:R-:W-:-:S03]  /*1ea0*/  FFMA R22, R22, R23, R27 ;  /* 0x0000001716167223 */ /* 0x004fc6000000001b */
[----:B------:R-:W2:Y:S01]  /*1eb0*/  LDG.E R23, desc[UR8][R16.64+0x10] ;  /* 0x0000100810177981 */ /* 0x000ea2000c1e1900 */
[----:B----4-:R-:W-:-:S03]  /*1ec0*/  FFMA R24, R25, R24, R22 ;  /* 0x0000001819187223 */ /* 0x010fc60000000016 */
[----:B------:R-:W2:Y:S04]  /*1ed0*/  LDG.E R22, desc[UR8][R10.64+0x10] ;  /* 0x000010080a167981 */ /* 0x000ea8000c1e1900 */
[----:B------:R-:W4:Y:S01]  /*1ee0*/  LDG.E R25, desc[UR8][R16.64+0x1c] ;  /* 0x00001c0810197981 */ /* 0x000f22000c1e1900 */
[----:B---3--:R-:W-:-:S03]  /*1ef0*/  FFMA R27, R21, R20, R24 ;  /* 0x00000014151b7223 */ /* 0x008fc60000000018 */
[----:B------:R-:W3:Y:S04]  /*1f00*/  LDG.E R20, desc[UR8][R16.64+0x18] ;  /* 0x0000180810147981 */ /* 0x000ee8000c1e1900 */
[----:B------:R-:W3:Y:S04]  /*1f10*/  LDG.E R21, desc[UR8][R10.64+0x18] ;  /* 0x000018080a157981 */ /* 0x000ee8000c1e1900 */
[----:B------:R-:W4:Y:S01]  /*1f20*/  LDG.E R24, desc[UR8][R10.64+0x1c] ;  /* 0x00001c080a187981 */ /* 0x000f22000c1e1900 */
[----:B------:R-:W-:-:S04]  /*1f30*/  IADD3 R19, PT, PT, R19, 0x10, RZ ;  /* 0x0000001013137810 */ /* 0x000fc80007ffe0ff */
[----:B------:R-:W-:Y:S01]  /*1f40*/  ISETP.NE.AND P0, PT, R19, RZ, PT ;  /* 0x000000ff1300720c */ /* 0x000fe20003f05270 */
[----:B------:R-:W-:Y:S02]  /*1f50*/  VIADD R9, R9, 0x10 ;  /* 0x0000001009097836 */ /* 0x000fe40000000000 */
[----:B--2---:R-:W-:-:S04]  /*1f60*/  FFMA R22, R22, R23, R27 ;  /* 0x0000001716167223 */ /* 0x004fc8000000001b */
[----:B-----5:R-:W-:Y:S01]  /*1f70*/  FFMA R26, R29, R26, R22 ;  /* 0x0000001a1d1a7223 */ /* 0x020fe20000000016 */
[----:B------:R-:W-:-:S03]  /*1f80*/  IADD3 R22, P1, PT, R16, 0x40, RZ ;  /* 0x0000004010167810 */ /* 0x000fc60007f3e0ff */
[----:B---3--:R-:W-:Y:S02]  /*1f90*/  FFMA R21, R21, R20, R26 ;  /* 0x0000001415157223 */ /* 0x008fe4000000001a */
[----:B------:R-:W-:Y:S02]  /*1fa0*/  IMAD.X R23, RZ, RZ, R17, P1 ;  /* 0x000000ffff177224 */ /* 0x000fe400008e0611 */
[----:B----4-:R-:W-:Y:S01]  /*1fb0*/  FFMA R21, R24, R25, R21 ;  /* 0x0000001918157223 */ /* 0x010fe20000000015 */
[----:B------:R-:W-:Y:S06]  /*1fc0*/  @P0 BRA `(.L_x_35) ;  /* 0xfffffffc00140947 */ /* 0x000fec000383ffff */
[----:B------:R-:W-:-:S07]  /*1fd0*/  MOV R9, R18 ;  /* 0x0000001200097202 */ /* 0x000fce0000000f00 */
.L_x_34:
[----:B------:R-:W-:-:S09]  /*1fe0*/  UISETP.NE.AND UP0, UPT, UR7, URZ, UPT ;  /* 0x000000ff0700728c */ /* 0x000fd2000bf05270 */
[----:B------:R-:W-:Y:S05]  /*1ff0*/  BRA.U !UP0, `(.L_x_36) ;  /* 0x0000000508847547 */ /* 0x000fea000b800000 */
[----:B------:R-:W-:Y:S02]  /*2000*/  UIADD3 UR10, UPT, UPT, UR7, -0x1, URZ ;  /* 0xffffffff070a7890 */ /* 0x000fe4000fffe0ff */
[----:B------:R-:W-:Y:S02]  /*2010*/  UISETP.NE.AND UP1, UPT, UR6, URZ, UPT ;  /* 0x000000ff0600728c */ /* 0x000fe4000bf25270 */
[----:B------:R-:W-:-:S09]  /*2020*/  UISETP.GE.U32.AND UP0, UPT, UR10, 0x7, UPT ;  /* 0x000000070a00788c */ /* 0x000fd2000bf06070 */
[----:B------:R-:W-:Y:S05]  /*2030*/  BRA.U !UP0, `(.L_x_37) ;  /* 0x0000000108947547 */ /* 0x000fea000b800000 */
[----:B------:R-:W0:Y:S01]  /*2040*/  LDC.64 R16, c[0x0][0x3a8] ;  /* 0x0000ea00ff107b82 */ /* 0x000e220000000a00 */
[----:B------:R-:W-:Y:S02]  /*2050*/  IMAD R22, R7, R8, RZ ;  /* 0x0000000807167224 */ /* 0x000fe400078e02ff */
[----:B------:R-:W-:Y:S02]  /*2060*/  IMAD.IADD R23, R6, 0x1, R9 ;  /* 0x0000000106177824 */ /* 0x000fe400078e0209 */
[C---:B------:R-:W-:Y:S01]  /*2070*/  IMAD.IADD R25, R9.reuse, 0x1, R22 ;  /* 0x0000000109197824 */ /* 0x040fe200078e0216 */
[----:B------:R-:W-:Y:S02]  /*2080*/  IADD3 R20, P0, PT, R9, R22, RZ ;  /* 0x0000001609147210 */ /* 0x000fe40007f1e0ff */
[----:B------:R-:W1:Y:S02]  /*2090*/  LDC.64 R18, c[0x0][0x3a0] ;  /* 0x0000e800ff127b82 */ /* 0x000e640000000a00 */
[----:B------:R-:W-:-:S06]  /*20a0*/  IADD3.X R22, PT, PT, RZ, RZ, RZ, P0, !PT ;  /* 0x000000ffff167210 */ /* 0x000fcc00007fe4ff */
[----:B------:R-:W2:Y:S01]  /*20b0*/  LDC.64 R10, c[0x0][0x3a8] ;  /* 0x0000ea00ff0a7b82 */ /* 0x000ea20000000a00 */
[----:B0-----:R-:W-:-:S06]  /*20c0*/  IMAD.WIDE.U32 R16, R25, 0x4, R16 ;  /* 0x0000000419107825 */ /* 0x001fcc00078e0010 */
[----:B------:R-:W3:Y:S01]  /*20d0*/  LDG.E R16, desc[UR8][R16.64] ;  /* 0x0000000810107981 */ /* 0x000ee2000c1e1900 */
[----:B-1----:R-:W-:-:S05]  /*20e0*/  IMAD.WIDE R18, R23, 0x4, R18 ;  /* 0x0000000417127825 */ /* 0x002fca00078e0212 */
[----:B------:R-:W4:Y:S01]  /*20f0*/  LDG.E R25, desc[UR8][R18.64+0x4] ;  /* 0x0000040812197981 */ /* 0x000f22000c1e1900 */
[----:B--2---:R-:W-:-:S03]  /*2100*/  LEA R10, P0, R20, R10, 0x2 ;  /* 0x0000000a140a7211 */ /* 0x004fc600078010ff */
[----:B------:R-:W2:Y:S01]  /*2110*/  LDG.E R23, desc[UR8][R18.64+0x8] ;  /* 0x0000080812177981 */ /* 0x000ea2000c1e1900 */
[----:B------:R-:W-:-:S03]  /*2120*/  LEA.HI.X R11, R20, R11, R22, 0x2, P0 ;  /* 0x0000000b140b7211 */ /* 0x000fc600000f1416 */
[----:B------:R-:W5:Y:S04]  /*2130*/  LDG.E R17, desc[UR8][R18.64+0x1c] ;  /* 0x00001c0812117981 */ /* 0x000f68000c1e1900 */
[----:B------:R-:W3:Y:S04]  /*2140*/  LDG.E R20, desc[UR8][R18.64] ;  /* 0x0000000812147981 */ /* 0x000ee8000c1e1900 */
[----:B------:R-:W4:Y:S04]  /*2150*/  LDG.E R26, desc[UR8][R10.64+0x4] ;  /* 0x000004080a1a7981 */ /* 0x000f28000c1e1900 */
[----:B------:R-:W2:Y:S04]  /*2160*/  LDG.E R22, desc[UR8][R10.64+0x8] ;  /* 0x000008080a167981 */ /* 0x000ea8000c1e1900 */
[----:B------:R-:W5:Y:S01]  /*2170*/  LDG.E R28, desc[UR8][R10.64+0x1c] ;  /* 0x00001c080a1c7981 */ /* 0x000f62000c1e1900 */
[----:B---3--:R-:W-:-:S03]  /*2180*/  FFMA R24, R20, R16, R21 ;  /* 0x0000001014187223 */ /* 0x008fc60000000015 */
[----:B------:R-:W3:Y:S04]  /*2190*/  LDG.E R20, desc[UR8][R18.64+0xc] ;  /* 0x00000c0812147981 */ /* 0x000ee8000c1e1900 */
[----:B------:R-:W3:Y:S01]  /*21a0*/  LDG.E R21, desc[UR8][R10.64+0xc] ;  /* 0x00000c080a157981 */ /* 0x000ee2000c1e1900 */
[----:B----4-:R-:W-:-:S03]  /*21b0*/  FFMA R26, R25, R26, R24 ;  /* 0x0000001a191a7223 */ /* 0x010fc60000000018 */
[----:B------:R-:W4:Y:S01]  /*21c0*/  LDG.E R24, desc[UR8][R18.64+0x10] ;  /* 0x0000100812187981 */ /* 0x000f22000c1e1900 */
[----:B--2---:R-:W-:-:S03]  /*21d0*/  FFMA R27, R23, R22, R26 ;  /* 0x00000016171b7223 */ /* 0x004fc6000000001a */
[----:B------:R-:W4:Y:S04]  /*21e0*/  LDG.E R25, desc[UR8][R10.64+0x10] ;  /* 0x000010080a197981 */ /* 0x000f28000c1e1900 */
[----:B------:R-:W2:Y:S04]  /*21f0*/  LDG.E R22, desc[UR8][R18.64+0x14] ;  /* 0x0000140812167981 */ /* 0x000ea8000c1e1900 */
[----:B------:R-:W2:Y:S04]  /*2200*/  LDG.E R23, desc[UR8][R10.64+0x14] ;  /* 0x000014080a177981 */ /* 0x000ea8000c1e1900 */
[----:B------:R-:W5:Y:S04]  /*2210*/  LDG.E R16, desc[UR8][R18.64+0x18] ;  /* 0x0000180812107981 */ /* 0x000f68000c1e1900 */
[----:B------:R-:W5:Y:S01]  /*2220*/  LDG.E R26, desc[UR8][R10.64+0x18] ;  /* 0x000018080a1a7981 */ /* 0x000f62000c1e1900 */
[----:B------:R-:W-:-:S02]  /*2230*/  VIADD R9, R9, 0x8 ;  /* 0x0000000809097836 */ /* 0x000fc40000000000 */
[----:B---3--:R-:W-:-:S04]  /*2240*/  FFMA R21, R20, R21, R27 ;  /* 0x0000001514157223 */ /* 0x008fc8000000001b */
[----:B----4-:R-:W-:-:S04]  /*2250*/  FFMA R21, R24, R25, R21 ;  /* 0x0000001918157223 */ /* 0x010fc80000000015 */
[----:B--2---:R-:W-:-:S04]  /*2260*/  FFMA R21, R22, R23, R21 ;  /* 0x0000001716157223 */ /* 0x004fc80000000015 */
[----:B-----5:R-:W-:-:S04]  /*2270*/  FFMA R16, R16, R26, R21 ;  /* 0x0000001a10107223 */ /* 0x020fc80000000015 */
[----:B------:R-:W-:-:S07]  /*2280*/  FFMA R21, R17, R28, R16 ;  /* 0x0000001c11157223 */ /* 0x000fce0000000010 */
.L_x_37:
[----:B------:R-:W-:Y:S05]  /*2290*/  BRA.U !UP1, `(.L_x_36) ;  /* 0x0000000109dc7547 */ /* 0x000fea000b800000 */
[----:B------:R-:W-:Y:S01]  /*22a0*/  UIADD3 UR10, UPT, UPT, UR6, -0x1, URZ ;  /* 0xffffffff060a7890 */ /* 0x000fe2000fffe0ff */
[----:B------:R-:W-:-:S03]  /*22b0*/  LOP3.LUT P0, RZ, R8, 0x3, RZ, 0xc0, !PT ;  /* 0x0000000308ff7812 */ /* 0x000fc6000780c0ff */
[----:B------:R-:W-:-:S09]  /*22c0*/  UISETP.GE.U32.AND UP0, UPT, UR10, 0x3, UPT ;  /* 0x000000030a00788c */ /* 0x000fd2000bf06070 */
[----:B------:R-:W-:Y:S05]  /*22d0*/  BRA.U !UP0, `(.L_x_38) ;  /* 0x0000000108647547 */ /* 0x000fea000b800000 */
[----:B------:R-:W0:Y:S01]  /*22e0*/  LDC.64 R18, c[0x0][0x3a8] ;  /* 0x0000ea00ff127b82 */ /* 0x000e220000000a00 */
[----:B------:R-:W-:Y:S02]  /*22f0*/  IMAD R22, R7, R8, RZ ;  /* 0x0000000807167224 */ /* 0x000fe400078e02ff */
[----:B------:R-:W-:-:S03]  /*2300*/  IMAD.IADD R23, R6, 0x1, R9 ;  /* 0x0000000106177824 */ /* 0x000fc600078e0209 */
[CC--:B------:R-:W-:Y:S02]  /*2310*/  IADD3 R20, P1, PT, R9.reuse, R22.reuse, RZ ;  /* 0x0000001609147210 */ /* 0x0c0fe40007f3e0ff */
[----:B------:R-:W1:Y:S01]  /*2320*/  LDC.64 R16, c[0x0][0x3a0] ;  /* 0x0000e800ff107b82 */ /* 0x000e620000000a00 */
[----:B------:R-:W-:Y:S02]  /*2330*/  IADD3 R25, PT, PT, R9, R22, RZ ;  /* 0x0000001609197210 */ /* 0x000fe40007ffe0ff */
[----:B------:R-:W-:-:S05]  /*2340*/  IMAD.X R22, RZ, RZ, RZ, P1 ;  /* 0x000000ffff167224 */ /* 0x000fca00008e06ff */
        /* <DEDUP_REMOVED lines=13> */
[----:B------:R-:W-:-:S02]  /*2420*/  VIADD R9, R9, 0x4 ;  /* 0x0000000409097836 */ /* 0x000fc40000000000 */
[----:B---3--:R-:W-:-:S04]  /*2430*/  FFMA R20, R20, R18, R21 ;  /* 0x0000001214147223 */ /* 0x008fc80000000015 */
[----:B----4-:R-:W-:-:S04]  /*2440*/  FFMA R20, R23, R22, R20 ;  /* 0x0000001617147223 */ /* 0x010fc80000000014 */
[----:B--2---:R-:W-:-:S04]  /*2450*/  FFMA R20, R25, R24, R20 ;  /* 0x0000001819147223 */ /* 0x004fc80000000014 */
[----:B-----5:R-:W-:-:S07]  /*2460*/  FFMA R21, R27, R26, R20 ;  /* 0x0000001a1b157223 */ /* 0x020fce0000000014 */
.L_x_38:
[----:B------:R-:W-:Y:S05]  /*2470*/  @!P0 BRA `(.L_x_36) ;  /* 0x0000000000648947 */ /* 0x000fea0003800000 */
[----:B------:R-:W0:Y:S01]  /*2480*/  LDC.64 R10, c[0x0][0x3a8] ;  /* 0x0000ea00ff0a7b82 */ /* 0x000e220000000a00 */
[----:B------:R-:W-:Y:S01]  /*2490*/  IMAD R23, R7, R8, R9 ;  /* 0x0000000807177224 */ /* 0x000fe200078e0209 */
[----:B------:R-:W-:-:S06]  /*24a0*/  IADD3 R19, PT, PT, R6, R9, RZ ;  /* 0x0000000906137210 */ /* 0x000fcc0007ffe0ff */
[----:B------:R-:W1:Y:S01]  /*24b0*/  LDC.64 R16, c[0x0][0x3a0] ;  /* 0x0000e800ff107b82 */ /* 0x000e620000000a00 */
[----:B0-----:R-:W-:-:S06]  /*24c0*/  IMAD.WIDE.U32 R10, R23, 0x4, R10 ;  /* 0x00000004170a7825 */ /* 0x001fcc00078e000a */
[----:B------:R-:W2:Y:S01]  /*24d0*/  LDG.E R10, desc[UR8][R10.64] ;  /* 0x000000080a0a7981 */ /* 0x000ea2000c1e1900 */
[----:B-1----:R-:W-:-:S05]  /*24e0*/  IMAD.WIDE R16, R19, 0x4, R16 ;  /* 0x0000000413107825 */ /* 0x002fca00078e0210 */
[----:B------:R-:W2:Y:S01]  /*24f0*/  LDG.E R20, desc[UR8][R16.64] ;  /* 0x0000000810147981 */ /* 0x000ea2000c1e1900 */
[----:B------:R-:W-:-:S04]  /*2500*/  LOP3.LUT R18, R8, 0x3, RZ, 0xc0, !PT ;  /* 0x0000000308127812 */ /* 0x000fc800078ec0ff */
[----:B------:R-:W-:Y:S01]  /*2510*/  ISETP.NE.AND P0, PT, R18, 0x1, PT ;  /* 0x000000011200780c */ /* 0x000fe20003f05270 */
[----:B--2---:R-:W-:-:S12]  /*2520*/  FFMA R21, R20, R10, R21 ;  /* 0x0000000a14157223 */ /* 0x004fd80000000015 */
[----:B------:R-:W-:Y:S05]  /*2530*/  @!P0 BRA `(.L_x_36) ;  /* 0x0000000000348947 */ /* 0x000fea0003800000 */
[----:B------:R-:W0:Y:S01]  /*2540*/  LDC.64 R10, c[0x0][0x3a8] ;  /* 0x0000ea00ff0a7b82 */ /* 0x000e220000000a00 */
[----:B------:R-:W-:Y:S01]  /*2550*/  IMAD R8, R7, R8, RZ ;  /* 0x0000000807087224 */ /* 0x000fe200078e02ff */
[----:B------:R-:W-:-:S04]  /*2560*/  ISETP.NE.AND P0, PT, R18, 0x2, PT ;  /* 0x000000021200780c */ /* 0x000fc80003f05270 */
[----:B------:R-:W-:-:S05]  /*2570*/  IADD3 R9, P1, PT, R8, R9, RZ ;  /* 0x0000000908097210 */ /* 0x000fca0007f3e0ff */
[----:B------:R-:W-:-:S04]  /*2580*/  IMAD.X R8, RZ, RZ, RZ, P1 ;  /* 0x000000ffff087224 */ /* 0x000fc800008e06ff */
[----:B------:R-:W2:Y:S01]  /*2590*/  @P0 LDG.E R18, desc[UR8][R16.64+0x8] ;  /* 0x0000080810120981 */ /* 0x000ea2000c1e1900 */
[----:B0-----:R-:W-:-:S04]  /*25a0*/  LEA R10, P1, R9, R10, 0x2 ;  /* 0x0000000a090a7211 */ /* 0x001fc800078210ff */
[----:B------:R-:W-:Y:S02]  /*25b0*/  LEA.HI.X R11, R9, R11, R8, 0x2, P1 ;  /* 0x0000000b090b7211 */ /* 0x000fe400008f1408 */
[----:B------:R-:W3:Y:S04]  /*25c0*/  LDG.E R8, desc[UR8][R16.64+0x4] ;  /* 0x0000040810087981 */ /* 0x000ee8000c1e1900 */
[----:B------:R-:W3:Y:S04]  /*25d0*/  LDG.E R9, desc[UR8][R10.64+0x4] ;  /* 0x000004080a097981 */ /* 0x000ee8000c1e1900 */
[----:B------:R-:W2:Y:S01]  /*25e0*/  @P0 LDG.E R19, desc[UR8][R10.64+0x8] ;  /* 0x000008080a130981 */ /* 0x000ea2000c1e1900 */
[----:B---3--:R-:W-:-:S04]  /*25f0*/  FFMA R21, R8, R9, R21 ;  /* 0x0000000908157223 */ /* 0x008fc80000000015 */
[----:B--2---:R-:W-:-:S07]  /*2600*/  @P0 FFMA R21, R18, R19, R21 ;  /* 0x0000001312150223 */ /* 0x004fce0000000015 */
.L_x_36:
[----:B------:R-:W0:Y:S01]  /*2610*/  LDCU UR10, c[0x0][0x398] ;  /* 0x00007300ff0a77ac */ /* 0x000e220008000800 */
[----:B------:R-:W-:-:S04]  /*2620*/  FSETP.GEU.AND P0, PT, R21, R4, PT ;  /* 0x000000041500720b */ /* 0x000fc80003f0e000 */
[C---:B------:R-:W-:Y:S01]  /*2630*/  SEL R2, R7.reuse, R2, !P0 ;  /* 0x0000000207027207 */ /* 0x040fe20004000000 */
[----:B------:R-:W-:Y:S01]  /*2640*/  VIADD R7, R7, 0x1 ;  /* 0x0000000107077836 */ /* 0x000fe20000000000 */
[----:B------:R-:W-:-:S04]  /*2650*/  FSEL R4, R21, R4, !P0 ;  /* 0x0000000415047208 */ /* 0x000fc80004000000 */
[----:B0-----:R-:W-:-:S13]  /*2660*/  ISETP.NE.AND P1, PT, R7, UR10, PT ;  /* 0x0000000a07007c0c */ /* 0x001fda000bf25270 */
[----:B------:R-:W-:Y:S05]  /*2670*/  @P1 BRA `(.L_x_39) ;  /* 0xfffffff400301947 */ /* 0x000fea000383ffff */
[----:B------:R-:W0:Y:S01]  /*2680*/  LDCU UR10, c[0x0][0x388] ;  /* 0x00007100ff0a77ac */ /* 0x000e220008000800 */
[----:B------:R-:W-:Y:S01]  /*2690*/  IADD3 R3, PT, PT, R3, 0x1, RZ ;  /* 0x0000000103037810 */ /* 0x000fe20007ffe0ff */
[----:B------:R-:W-:-:S05]  /*26a0*/  IMAD.WIDE R4, R5, 0x4, R14 ;  /* 0x0000000405047825 */ /* 0x000fca00078e020e */
[----:B------:R1:W-:Y:S01]  /*26b0*/  STG.E desc[UR8][R4.64], R2 ;  /* 0x0000000204007986 */ /* 0x0003e2000c101908 */
[----:B0-----:R-:W-:-:S13]  /*26c0*/  ISETP.NE.AND P0, PT, R3, UR10, PT ;  /* 0x0000000a03007c0c */ /* 0x001fda000bf05270 */
[----:B-1----:R-:W-:Y:S05]  /*26d0*/  @!P0 EXIT ;  /* 0x000000000000894d */ /* 0x002fea0003800000 */
[----:B------:R-:W-:Y:S05]  /*26e0*/  BRA `(.L_x_40) ;  /* 0xfffffff000ec7947 */ /* 0x000fea000383ffff */
.L_x_26:
[C---:B------:R-:W-:Y:S01]  /*26f0*/  ISETP.GE.U32.AND P0, PT, R2.reuse, 0x8, PT ;  /* 0x000000080200780c */ /* 0x040fe20003f06070 */
[----:B------:R-:W-:Y:S01]  /*2700*/  IMAD.MOV.U32 R9, RZ, RZ, RZ ;  /* 0x000000ffff097224 */ /* 0x000fe200078e00ff */
[----:B------:R-:W-:-:S04]  /*2710*/  LOP3.LUT R8, R2, 0x7, RZ, 0xc0, !PT ;  /* 0x0000000702087812 */ /* 0x000fc800078ec0ff */
[----:B------:R-:W-:-:S07]  /*2720*/  ISETP.NE.AND P1, PT, R8, RZ, PT ;  /* 0x000000ff0800720c */ /* 0x000fce0003f25270 */
[----:B------:R-:W-:Y:S06]  /*2730*/  @!P0 BRA `(.L_x_41) ;  /* 0x0000000000488947 */ /* 0x000fec0003800000 */
[----:B------:R-:W-:Y:S01]  /*2740*/  LOP3.LUT R9, R2, 0x7ffffff8, RZ, 0xc0, !PT ;  /* 0x7ffffff802097812 */ /* 0x000fe200078ec0ff */
[----:B------:R-:W-:Y:S01]  /*2750*/  IMAD.MOV.U32 R3, RZ, RZ, RZ ;  /* 0x000000ffff037224 */ /* 0x000fe200078e00ff */
[----:B------:R-:W-:-:S07]  /*2760*/  MOV R11, 0xffffffff ;  /* 0xffffffff000b7802 */ /* 0x000fce0000000f00 */
.L_x_42:
[C---:B0-----:R-:W-:Y:S01]  /*2770*/  IMAD R5, R3.reuse, 0x80, R0 ;  /* 0x0000008003057824 */ /* 0x041fe200078e0200 */
[----:B------:R-:W-:-:S03]  /*2780*/  IADD3 R3, PT, PT, R3, 0x8, RZ ;  /* 0x0000000803037810 */ /* 0x000fc60007ffe0ff */
[----:B------:R-:W-:Y:S01]  /*2790*/  VIADD R7, R5, 0x80 ;  /* 0x0000008005077836 */ /* 0x000fe20000000000 */
[----:B------:R-:W-:Y:S01]  /*27a0*/  ISETP.NE.AND P0, PT, R3, R9, PT ;  /* 0x000000090300720c */ /* 0x000fe20003f05270 */
[----:B------:R-:W-:-:S04]  /*27b0*/  IMAD.WIDE.U32 R4, R5, 0x4, R14 ;  /* 0x0000000405047825 */ /* 0x000fc800078e000e */
[----:B------:R-:W-:Y:S01]  /*27c0*/  IMAD.WIDE R6, R7, 0x4, R14 ;  /* 0x0000000407067825 */ /* 0x000fe200078e020e */
[----:B------:R0:W-:Y:S04]  /*27d0*/  STG.E desc[UR8][R4.64], R11 ;  /* 0x0000000b04007986 */ /* 0x0001e8000c101908 */
[----:B------:R0:W-:Y:S04]  /*27e0*/  STG.E desc[UR8][R6.64], R11 ;  /* 0x0000000b06007986 */ /* 0x0001e8000c101908 */
[----:B------:R0:W-:Y:S04]  /*27f0*/  STG.E desc[UR8][R6.64+0x200], R11 ;  /* 0x0002000b06007986 */ /* 0x0001e8000c101908 */
[----:B------:R0:W-:Y:S04]  /*2800*/  STG.E desc[UR8][R6.64+0x400], R11 ;  /* 0x0004000b06007986 */ /* 0x0001e8000c101908 */
[----:B------:R0:W-:Y:S04]  /*2810*/  STG.E desc[UR8][R6.64+0x600], R11 ;  /* 0x0006000b06007986 */ /* 0x0001e8000c101908 */
[----:B------:R0:W-:Y:S04]  /*2820*/  STG.E desc[UR8][R6.64+0x800], R11 ;  /* 0x0008000b06007986 */ /* 0x0001e8000c101908 */
[----:B------:R0:W-:Y:S04]  /*2830*/  STG.E desc[UR8][R6.64+0xa00], R11 ;  /* 0x000a000b06007986 */ /* 0x0001e8000c101908 */
[----:B------:R0:W-:Y:S01]  /*2840*/  STG.E desc[UR8][R6.64+0xc00], R11 ;  /* 0x000c000b06007986 */ /* 0x0001e2000c101908 */
[----:B------:R-:W-:Y:S05]  /*2850*/  @P0 BRA `(.L_x_42) ;  /* 0xfffffffc00c40947 */ /* 0x000fea000383ffff */
.L_x_41:
[----:B------:R-:W-:Y:S05]  /*2860*/  @!P1 EXIT ;  /* 0x000000000000994d */ /* 0x000fea0003800000 */
[----:B------:R-:W-:Y:S02]  /*2870*/  ISETP.GE.U32.AND P0, PT, R8, 0x4, PT ;  /* 0x000000040800780c */ /* 0x000fe40003f06070 */
[----:B0-----:R-:W-:-:S04]  /*2880*/  LOP3.LUT R6, R2, 0x3, RZ, 0xc0, !PT ;  /* 0x0000000302067812 */ /* 0x001fc800078ec0ff */
[----:B------:R-:W-:-:S07]  /*2890*/  ISETP.NE.AND P1, PT, R6, RZ, PT ;  /* 0x000000ff0600720c */ /* 0x000fce0003f25270 */
[----:B------:R-:W-:Y:S06]  /*28a0*/  @!P0 BRA `(.L_x_43) ;  /* 0x0000000000208947 */ /* 0x000fec0003800000 */
[C---:B------:R-:W-:Y:S01]  /*28b0*/  IMAD R5, R9.reuse, 0x80, R0 ;  /* 0x0000008009057824 */ /* 0x040fe200078e0200 */
[----:B------:R-:W-:Y:S01]  /*28c0*/  MOV R3, 0xffffffff ;  /* 0xffffffff00037802 */ /* 0x000fe20000000f00 */
[----:B------:R-:W-:Y:S02]  /*28d0*/  VIADD R9, R9, 0x4 ;  /* 0x0000000409097836 */ /* 0x000fe40000000000 */
[----:B------:R-:W-:-:S05]  /*28e0*/  IMAD.WIDE R4, R5, 0x4, R14 ;  /* 0x0000000405047825 */ /* 0x000fca00078e020e */
[----:B------:R0:W-:Y:S04]  /*28f0*/  STG.E desc[UR8][R4.64], R3 ;  /* 0x0000000304007986 */ /* 0x0001e8000c101908 */
[----:B------:R0:W-:Y:S04]  /*2900*/  STG.E desc[UR8][R4.64+0x200], R3 ;  /* 0x0002000304007986 */ /* 0x0001e8000c101908 */
[----:B------:R0:W-:Y:S04]  /*2910*/  STG.E desc[UR8][R4.64+0x400], R3 ;  /* 0x0004000304007986 */ /* 0x0001e8000c101908 */
[----:B------:R0:W-:Y:S02]  /*2920*/  STG.E desc[UR8][R4.64+0x600], R3 ;  /* 0x0006000304007986 */ /* 0x0001e4000c101908 */
.L_x_43:
[----:B------:R-:W-:Y:S05]  /*2930*/  @!P1 EXIT ;  /* 0x000000000000994d */ /* 0x000fea0003800000 */
[----:B------:R-:W-:Y:S02]  /*2940*/  ISETP.NE.AND P0, PT, R6, 0x1, PT ;  /* 0x000000010600780c */ /* 0x000fe40003f05270 */
[----:B------:R-:W-:-:S04]  /*2950*/  LOP3.LUT R2, R2, 0x1, RZ, 0xc0, !PT ;  /* 0x0000000102027812 */ /* 0x000fc800078ec0ff */
[----:B------:R-:W-:-:S07]  /*2960*/  ISETP.NE.U32.AND P1, PT, R2, 0x1, PT ;  /* 0x000000010200780c */ /* 0x000fce0003f25070 */
[C---:B0-----:R-:W-:Y:S01]  /*2970*/  @P0 LEA R3, R9.reuse, R0, 0x7 ;  /* 0x0000000009030211 */ /* 0x041fe200078e38ff */
[----:B------:R-:W-:Y:S01]  /*2980*/  @P0 IMAD.MOV.U32 R5, RZ, RZ, -0x1 ;  /* 0xffffffffff050424 */ /* 0x000fe200078e00ff */
[----:B------:R-:W-:-:S03]  /*2990*/  @P0 IADD3 R9, PT, PT, R9, 0x2, RZ ;  /* 0x0000000209090810 */ /* 0x000fc60007ffe0ff */
[----:B------:R-:W-:-:S05]  /*29a0*/  @P0 IMAD.WIDE R2, R3, 0x4, R14 ;  /* 0x0000000403020825 */ /* 0x000fca00078e020e */
[----:B------:R0:W-:Y:S04]  /*29b0*/  @P0 STG.E desc[UR8][R2.64], R5 ;  /* 0x0000000502000986 */ /* 0x0001e8000c101908 */
[----:B------:R0:W-:Y:S01]  /*29c0*/  @P0 STG.E desc[UR8][R2.64+0x200], R5 ;  /* 0x0002000502000986 */ /* 0x0001e2000c101908 */
[----:B------:R-:W-:Y:S05]  /*29d0*/  @P1 EXIT ;  /* 0x000000000000194d */ /* 0x000fea0003800000 */
[----:B------:R-:W-:Y:S01]  /*29e0*/  IMAD R9, R9, 0x80, R0 ;  /* 0x0000008009097824 */ /* 0x000fe200078e0200 */
[----:B0-----:R-:W-:-:S03]  /*29f0*/  MOV R3, 0xffffffff ;  /* 0xffffffff00037802 */ /* 0x001fc60000000f00 */
[----:B------:R-:W-:-:S05]  /*2a00*/  IMAD.WIDE R14, R9, 0x4, R14 ;  /* 0x00000004090e7825 */ /* 0x000fca00078e020e */
[----:B------:R-:W-:Y:S01]  /*2a10*/  STG.E desc[UR8][R14.64], R3 ;  /* 0x000000030e007986 */ /* 0x000fe2000c101908 */
[----:B------:R-:W-:Y:S05]  /*2a20*/  EXIT ;  /* 0x000000000000794d */ /* 0x000fea0003800000 */
.L_x_44:
[----:B------:R-:W-:-:S00]  /*2a30*/  BRA `(.L_x_44) ;  /* 0xfffffffc00fc7947 */ /* 0x000fc0000383ffff */
[----:B------:R-:W-:-:S00]  /*2a40*/  NOP ;  /* 0x0000000000007918 */ /* 0x000fc00000000000 */
        /* <DEDUP_REMOVED lines=11> */
.L_x_99:


//--------------------- .text._ZN3cub18CUB_300001_SM_10006detail9transform16transform_kernelINS2_10policy_hubILb1EN4cuda3std3__45tupleIJN6thrust24THRUST_300001_SM_1000_NS6detail15normal_iteratorINSA_10device_ptrIiEEEEEEEE10policy1000Ei16FindMeansFunctorSF_JPiEEEvT0_iT1_T2_DpNS2_10kernel_argIT3_EE --------------------------
	.section	.text._ZN3cub18CUB_300001_SM_10006detail9transform16transform_kernelINS2_10policy_hubILb1EN4cuda3std3__45tupleIJN6thrust24THRUST_300001_SM_1000_NS6detail15normal_iteratorINSA_10device_ptrIiEEEEEEEE10policy1000Ei16FindMeansFunctorSF_JPiEEEvT0_iT1_T2_DpNS2_10kernel_argIT3_EE,"ax",@progbits
	.align	128
        .global         _ZN3cub18CUB_300001_SM_10006detail9transform16transform_kernelINS2_10policy_hubILb1EN4cuda3std3__45tupleIJN6thrust24THRUST_300001_SM_1000_NS6detail15normal_iteratorINSA_10device_ptrIiEEEEEEEE10policy1000Ei16FindMeansFunctorSF_JPiEEEvT0_iT1_T2_DpNS2_10kernel_argIT3_EE
        .type           _ZN3cub18CUB_300001_SM_10006detail9transform16transform_kernelINS2_10policy_hubILb1EN4cuda3std3__45tupleIJN6thrust24THRUST_300001_SM_1000_NS6detail15normal_iteratorINSA_10device_ptrIiEEEEEEEE10policy1000Ei16FindMeansFunctorSF_JPiEEEvT0_iT1_T2_DpNS2_10kernel_argIT3_EE,@function
        .size           _ZN3cub18CUB_300001_SM_10006detail9transform16transform_kernelINS2_10policy_hubILb1EN4cuda3std3__45tupleIJN6thrust24THRUST_300001_SM_1000_NS6detail15normal_iteratorINSA_10device_ptrIiEEEEEEEE10policy1000Ei16FindMeansFunctorSF_JPiEEEvT0_iT1_T2_DpNS2_10kernel_argIT3_EE,(.L_x_100 - _ZN3cub18CUB_300001_SM_10006detail9transform16transform_kernelINS2_10policy_hubILb1EN4cuda3std3__45tupleIJN6thrust24THRUST_300001_SM_1000_NS6detail15normal_iteratorINSA_10device_ptrIiEEEEEEEE10policy1000Ei16FindMeansFunctorSF_JPiEEEvT0_iT1_T2_DpNS2_10kernel_argIT3_EE)
        .other          _ZN3cub18CUB_300001_SM_10006detail9transform16transform_kernelINS2_10policy_hubILb1EN4cuda3std3__45tupleIJN6thrust24THRUST_300001_SM_1000_NS6detail15normal_iteratorINSA_10device_ptrIiEEEEEEEE10policy1000Ei16FindMeansFunctorSF_JPiEEEvT0_iT1_T2_DpNS2_10kernel_argIT3_EE,@"STO_CUDA_ENTRY STV_DEFAULT"
_ZN3cub18CUB_300001_SM_10006detail9transform16transform_kernelINS2_10policy_hubILb1EN4cuda3std3__45tupleIJN6thrust24THRUST_300001_SM_1000_NS6detail15normal_iteratorINSA_10device_ptrIiEEEEEEEE10policy1000Ei16FindMeansFunctorSF_JPiEEEvT0_iT1_T2_DpNS2_10kernel_argIT3_EE:
.text._ZN3cub18CUB_300001_SM_10006detail9transform16transform_kernelINS2_10policy_hubILb1EN4cuda3std3__45tupleIJN6thrust24THRUST_300001_SM_1000_NS6detail15normal_iteratorINSA_10device_ptrIiEEEEEEEE10policy1000Ei16FindMeansFunctorSF_JPiEEEvT0_iT1_T2_DpNS2_10kernel_argIT3_EE:
[----:B------:R-:W-:Y:S08]  /*0000*/  LDC R1, c[0x0][0x37c] ;  /* 0x0000df00ff017b82 */ /* 0x000ff00000000800 */
[----:B------:R-:W0:Y:S01]  /*0010*/  LDC.64 R2, c[0x0][0x380] ;  /* 0x0000e000ff027b82 */ /* 0x000e220000000a00 */
[----:B------:R-:W1:Y:S01]  /*0020*/  S2R R0, SR_TID.X ;  /* 0x0000000000007919 */ /* 0x000e620000002100 */
[----:B------:R-:W2:Y:S01]  /*0030*/  LDCU.64 UR14, c[0x0][0x358] ;  /* 0x00006b00ff0e77ac */ /* 0x000ea20008000a00 */
[----:B------:R-:W-:Y:S05]  /*0040*/  BSSY.RECONVERGENT B0, `(.L_x_45) ;  /* 0x0000014000007945 */ /* 0x000fea0003800200 */
[----:B------:R-:W3:Y:S08]  /*0050*/  S2UR UR4, SR_CTAID.X ;  /* 0x00000000000479c3 */ /* 0x000ef00000002500 */
[----:B------:R-:W4:Y:S01]  /*0060*/  LDC.64 R12, c[0x0][0x3b0] ;  /* 0x0000ec00ff0c7b82 */ /* 0x000f220000000a00 */
[----:B0-----:R-:W-:-:S07]  /*0070*/  IMAD.SHL.U32 R4, R3, 0x80, RZ ;  /* 0x0000008003047824 */ /* 0x001fce00078e00ff */
[----:B------:R-:W0:Y:S01]  /*0080*/  LDC.64 R14, c[0x0][0x3a8] ;  /* 0x0000ea00ff0e7b82 */ /* 0x000e220000000a00 */
[----:B---3--:R-:W-:Y:S01]  /*0090*/  IMAD R7, R4, UR4, RZ ;  /* 0x0000000404077c24 */ /* 0x008fe2000f8e02ff */
[----:B-1----:R-:W-:-:S03]  /*00a0*/  SHF.L.U32 R9, R0, 0x7, RZ ;  /* 0x0000000700097819 */ /* 0x002fc600000006ff */
[----:B------:R-:W-:Y:S02]  /*00b0*/  IMAD.IADD R5, R2, 0x1, -R7 ;  /* 0x0000000102057824 */ /* 0x000fe400078e0a07 */
[----:B----4-:R-:W-:-:S03]  /*00c0*/  IMAD.WIDE R12, R7, 0x4, R12 ;  /* 0x00000004070c7825 */ /* 0x010fc600078e020c */
[CC--:B------:R-:W-:Y:S02]  /*00d0*/  VIMNMX R6, PT, PT, R4.reuse, R5.reuse, PT ;  /* 0x0000000504067248 */ /* 0x0c0fe40003fe0100 */
[----:B------:R-:W-:-:S03]  /*00e0*/  ISETP.GT.AND P1, PT, R4, R5, PT ;  /* 0x000000050400720c */ /* 0x000fc60003f24270 */
[----:B------:R-:W-:-:S05]  /*00f0*/  IMAD.SHL.U32 R2, R6, 0x4, RZ ;  /* 0x0000000406027824 */ /* 0x000fca00078e00ff */
[----:B------:R-:W-:-:S13]  /*0100*/  ISETP.GE.AND P0, PT, R9, R2, PT ;  /* 0x000000020900720c */ /* 0x000fda0003f06270 */
[----:B--2---:R-:W-:Y:S05]  /*0110*/  @P0 BRA `(.L_x_46) ;  /* 0x0000000000180947 */ /* 0x004fea0003800000 */
.L_x_47:
[----:B-1----:R-:W-:Y:S02]  /*0120*/  IADD3 R4, P0, PT, R12, R9, RZ ;  /* 0x000000090c047210 */ /* 0x002fe40007f1e0ff */
[----:B------:R-:W-:-:S03]  /*0130*/  IADD3 R9, PT, PT, R9, 0x4000, RZ ;  /* 0x0000400009097810 */ /* 0x000fc60007ffe0ff */
[----:B------:R-:W-:Y:S01]  /*0140*/  IMAD.X R5, RZ, RZ, R13, P0 ;  /* 0x000000ffff057224 */ /* 0x000fe200000e060d */
[----:B------:R-:W-:-:S04]  /*0150*/  ISETP.GE.AND P0, PT, R9, R2, PT ;  /* 0x000000020900720c */ /* 0x000fc80003f06270 */
[----:B------:R1:W-:Y:S09]  /*0160*/  CCTL.E.PF2 [R4] ;  /* 0x000000000400798f */ /* 0x0003f20000800100 */
[----:B------:R-:W-:Y:S05]  /*0170*/  @!P0 BRA `(.L_x_47) ;  /* 0xfffffffc00e88947 */ /* 0x000fea000383ffff */
.L_x_46:
[----:B------:R-:W-:Y:S05]  /*0180*/  BSYNC.RECONVERGENT B0 ;  /* 0x0000000000007941 */ /* 0x000fea0003800200 */
.L_x_45:
[----:B0-----:R-:W-:Y:S01]  /*0190*/  IMAD.WIDE R14, R7, 0x4, R14 ;  /* 0x00000004070e7825 */ /* 0x001fe200078e020e */
[----:B------:R-:W-:Y:S06]  /*01a0*/  @P1 BRA `(.L_x_48) ;  /* 0x0000001000cc1947 */ /* 0x000fec0003800000 */
[----:B------:R-:W-:-:S13]  /*01b0*/  ISETP.GE.AND P0, PT, R3, 0x1, PT ;  /* 0x000000010300780c */ /* 0x000fda0003f06270 */
[----:B------:R-:W-:Y:S05]  /*01c0*/  @!P0 EXIT ;  /* 0x000000000000894d */ /* 0x000fea0003800000 */
[----:B------:R-:W0:Y:S02]  /*01d0*/  LDCU UR4, c[0x0][0x390] ;  /* 0x00007200ff0477ac */ /* 0x000e240008000800 */
[----:B0-----:R-:W-:-:S09]  /*01e0*/  UISETP.GE.AND UP0, UPT, UR4, 0x1, UPT ;  /* 0x000000010400788c */ /* 0x001fd2000bf06270 */
[----:B------:R-:W-:Y:S05]  /*01f0*/  BRA.U !UP0, `(.L_x_49) ;  /* 0x0000000d08e87547 */ /* 0x000fea000b800000 */
[----:B-1----:R-:W0:Y:S02]  /*0200*/  LDC R5, c[0x0][0x38c] ;  /* 0x0000e300ff057b82 */ /* 0x002e240000000800 */
[----:B0-----:R-:W-:-:S13]  /*0210*/  ISETP.GT.AND P0, PT, R5, RZ, PT ;  /* 0x000000ff0500720c */ /* 0x001fda0003f04270 */
[----:B------:R-:W-:Y:S05]  /*0220*/  @P0 BRA `(.L_x_50) ;  /* 0x0000000000ec0947 */ /* 0x000fea0003800000 */
[----:B------:R-:W-:Y:S01]  /*0230*/  IMAD.MOV.U32 R5, RZ, RZ, RZ ;  /* 0x000000ffff057224 */ /* 0x000fe200078e00ff */
[----:B------:R-:W-:-:S12]  /*0240*/  ULOP3.LUT UR4, UR4, 0x7ffffffc, URZ, 0xc0, !UPT ;  /* 0x7ffffffc04047892 */ /* 0x000fd8000f8ec0ff */
.L_x_56:
[----:B------:R-:W0:Y:S01]  /*0250*/  LDCU UR5, c[0x0][0x390] ;  /* 0x00007200ff0577ac */ /* 0x000e220008000800 */
[----:B------:R-:W-:Y:S01]  /*0260*/  IMAD.MOV.U32 R7, RZ, RZ, RZ ;  /* 0x000000ffff077224 */ /* 0x000fe200078e00ff */
[----:B0-----:R-:W-:-:S09]  /*0270*/  UISETP.GE.U32.AND UP0, UPT, UR5, 0x4, UPT ;  /* 0x000000040500788c */ /* 0x001fd2000bf06070 */
[----:B------:R-:W-:Y:S05]  /*0280*/  BRA.U !UP0, `(.L_x_51) ;  /* 0x0000000108b47547 */ /* 0x000fea000b800000 */
[----:B------:R-:W-:Y:S01]  /*0290*/  UISETP.GT.AND UP0, UPT, UR4, URZ, UPT ;  /* 0x000000ff0400728c */ /* 0x000fe2000bf04270 */
[----:B------:R-:W-:Y:S01]  /*02a0*/  MOV R7, 0xffffffff ;  /* 0xffffffff00077802 */ /* 0x000fe20000000f00 */
[----:B------:R-:W-:Y:S02]  /*02b0*/  IMAD.MOV.U32 R2, RZ, RZ, 0x7f7fffff ;  /* 0x7f7fffffff027424 */ /* 0x000fe400078e00ff */
[----:B------:R-:W-:-:S05]  /*02c0*/  IMAD.MOV.U32 R4, RZ, RZ, RZ ;  /* 0x000000ffff047224 */ /* 0x000fca00078e00ff */
[----:B------:R-:W-:Y:S05]  /*02d0*/  BRA.U !UP0, `(.L_x_52) ;  /* 0x0000000108887547 */ /* 0x000fea000b800000 */
[----:B------:R-:W-:Y:S02]  /*02e0*/  IADD3 R3, PT, PT, -R4, UR4, RZ ;  /* 0x0000000404037c10 */ /* 0x000fe4000fffe1ff */
[----:B------:R-:W-:Y:S02]  /*02f0*/  PLOP3.LUT P0, PT, PT, PT, PT, 0x80, 0x8 ;  /* 0x000000000008781c */ /* 0x000fe40003f0f070 */
[----:B------:R-:W-:-:S13]  /*0300*/  ISETP.GT.AND P1, PT, R3, 0xc, PT ;  /* 0x0000000c0300780c */ /* 0x000fda0003f24270 */
[----:B------:R-:W-:Y:S05]  /*0310*/  @!P1 BRA `(.L_x_53) ;  /* 0x0000000000449947 */ /* 0x000fea0003800000 */
[----:B------:R-:W-:Y:S01]  /*0320*/  PLOP3.LUT P0, PT, PT, PT, PT, 0x8, 0x80 ;  /* 0x000000000080781c */ /* 0x000fe20003f0e170 */
[----:B------:R-:W-:-:S12]  /*0330*/  UIADD3 UR5, UPT, UPT, UR4, -0xc, URZ ;  /* 0xfffffff404057890 */ /* 0x000fd8000fffe0ff */
.L_x_54:
[----:B------:R-:W-:-:S04]  /*0340*/  FSETP.GT.AND P2, PT, R2, RZ, PT ;  /* 0x000000ff0200720b */ /* 0x000fc80003f44000 */
[----:B------:R-:W-:Y:S02]  /*0350*/  FSEL R2, R2, RZ, !P2 ;  /* 0x000000ff02027208 */ /* 0x000fe40005000000 */
[----:B------:R-:W-:Y:S02]  /*0360*/  SEL R7, R4, R7, P2 ;  /* 0x0000000704077207 */ /* 0x000fe40001000000 */
[----:B------:R-:W-:-:S04]  /*0370*/  FSETP.GT.AND P3, PT, R2, RZ, PT ;  /* 0x000000ff0200720b */ /* 0x000fc80003f64000 */
[----:B------:R-:W-:-:S04]  /*0380*/  FSEL R2, R2, RZ, !P3 ;  /* 0x000000ff02027208 */ /* 0x000fc80005800000 */
[----:B------:R-:W-:-:S04]  /*0390*/  FSETP.GT.AND P4, PT, R2, RZ, PT ;  /* 0x000000ff0200720b */ /* 0x000fc80003f84000 */
[----:B------:R-:W-:Y:S02]  /*03a0*/  FSEL R2, R2, RZ, !P4 ;  /* 0x000000ff02027208 */ /* 0x000fe40006000000 */
[----:B------:R-:W-:Y:S02]  /*03b0*/  @P3 IADD3 R7, PT, PT, R4, 0x4, RZ ;  /* 0x0000000404073810 */ /* 0x000fe40007ffe0ff */
[----:B------:R-:W-:-:S04]  /*03c0*/  FSETP.GT.AND P1, PT, R2, RZ, PT ;  /* 0x000000ff0200720b */ /* 0x000fc80003f24000 */
[----:B------:R-:W-:Y:S01]  /*03d0*/  FSEL R2, R2, RZ, !P1 ;  /* 0x000000ff02027208 */ /* 0x000fe20004800000 */
[----:B------:R-:W-:-:S08]  /*03e0*/  @P4 VIADD R7, R4, 0x8 ;  /* 0x0000000804074836 */ /* 0x000fd00000000000 */
[C---:B------:R-:W-:Y:S01]  /*03f0*/  @P1 VIADD R7, R4.reuse, 0xc ;  /* 0x0000000c04071836 */ /* 0x040fe20000000000 */
[----:B------:R-:W-:-:S04]  /*0400*/  IADD3 R4, PT, PT, R4, 0x10, RZ ;  /* 0x0000001004047810 */ /* 0x000fc80007ffe0ff */
[----:B------:R-:W-:-:S13]  /*0410*/  ISETP.GE.AND P2, PT, R4, UR5, PT ;  /* 0x0000000504007c0c */ /* 0x000fda000bf46270 */
[----:B------:R-:W-:Y:S05]  /*0420*/  @!P2 BRA `(.L_x_54) ;  /* 0xfffffffc00c4a947 */ /* 0x000fea000383ffff */
.L_x_53:
        /* <DEDUP_REMOVED lines=9> */
[C---:B------:R-:W-:Y:S02]  /*04c0*/  @P2 VIADD R7, R4.reuse, 0x4 ;  /* 0x0000000404072836 */ /* 0x040fe40000000000 */
[----:B------:R-:W-:-:S07]  /*04d0*/  VIADD R4, R4, 0x8 ;  /* 0x0000000804047836 */ /* 0x000fce0000000000 */
.L_x_55:
[----:B------:R-:W-:-:S13]  /*04e0*/  ISETP.NE.OR P0, PT, R4, UR4, P0 ;  /* 0x0000000404007c0c */ /* 0x000fda0008705670 */
[----:B------:R-:W-:Y:S05]  /*04f0*/  @!P0 BRA `(.L_x_51) ;  /* 0x0000000000188947 */ /* 0x000fea0003800000 */
.L_x_52:
[----:B------:R-:W-:-:S04]  /*0500*/  FSETP.GT.AND P1, PT, R2, RZ, PT ;  /* 0x000000ff0200720b */ /* 0x000fc80003f24000 */
[C---:B------:R-:W-:Y:S02]  /*0510*/  SEL R7, R4.reuse, R7, P1 ;  /* 0x0000000704077207 */ /* 0x040fe40000800000 */
[----:B------:R-:W-:Y:S02]  /*0520*/  IADD3 R4, PT, PT, R4, 0x4, RZ ;  /* 0x0000000404047810 */ /* 0x000fe40007ffe0ff */
[----:B------:R-:W-:Y:S02]  /*0530*/  FSEL R2, R2, RZ, !P1 ;  /* 0x000000ff02027208 */ /* 0x000fe40004800000 */
[----:B------:R-:W-:-:S13]  /*0540*/  ISETP.NE.AND P0, PT, R4, UR4, PT ;  /* 0x0000000404007c0c */ /* 0x000fda000bf05270 */
[----:B------:R-:W-:Y:S05]  /*0550*/  @P0 BRA `(.L_x_52) ;  /* 0xfffffffc00e80947 */ /* 0x000fea000383ffff */
.L_x_51:
[----:B------:R-:W0:Y:S01]  /*0560*/  LDCU UR5, c[0x0][0x384] ;  /* 0x00007080ff0577ac */ /* 0x000e220008000800 */
[C---:B------:R-:W-:Y:S02]  /*0570*/  IMAD R3, R5.reuse, 0x80, R0 ;  /* 0x0000008005037824 */ /* 0x040fe400078e0200 */
[----:B------:R-:W-:Y:S02]  /*0580*/  VIADD R5, R5, 0x1 ;  /* 0x0000000105057836 */ /* 0x000fe40000000000 */
[----:B------:R-:W-:-:S05]  /*0590*/  IMAD.WIDE R2, R3, 0x4, R14 ;  /* 0x0000000403027825 */ /* 0x000fca00078e020e */
[----:B------:R1:W-:Y:S01]  /*05a0*/  STG.E desc[UR14][R2.64], R7 ;  /* 0x0000000702007986 */ /* 0x0003e2000c10190e */
[----:B0-----:R-:W-:-:S13]  /*05b0*/  ISETP.NE.AND P0, PT, R5, UR5, PT ;  /* 0x0000000505007c0c */ /* 0x001fda000bf05270 */
[----:B-1----:R-:W-:Y:S05]  /*05c0*/  @!P0 EXIT ;  /* 0x000000000000894d */ /* 0x002fea0003800000 */
[----:B------:R-:W-:Y:S05]  /*05d0*/  BRA `(.L_x_56) ;  /* 0xfffffffc001c7947 */ /* 0x000fea000383ffff */
.L_x_50:
[C---:B------:R-:W-:Y:S01]  /*05e0*/  LOP3.LUT R2, R5.reuse, 0xf, RZ, 0xc0, !PT ;  /* 0x0000000f05027812 */ /* 0x040fe200078ec0ff */
[----:B------:R-:W-:Y:S01]  /*05f0*/  UMOV UR4, URZ ;  /* 0x000000ff00047c82 */ /* 0x000fe20008000000 */
[----:B------:R-:W-:Y:S02]  /*0600*/  LOP3.LUT R3, R5, 0x7, RZ, 0xc0, !PT ;  /* 0x0000000705037812 */ /* 0x000fe400078ec0ff */
[----:B------:R-:W-:-:S03]  /*0610*/  IADD3 R4, PT, PT, R2, -0x1, RZ ;  /* 0xffffffff02047810 */ /* 0x000fc60007ffe0ff */
[----:B------:R-:W-:Y:S01]  /*0620*/  VIADD R6, R3, 0xffffffff ;  /* 0xffffffff03067836 */ /* 0x000fe20000000000 */
[----:B------:R-:W-:Y:S02]  /*0630*/  ISETP.GE.U32.AND P1, PT, R4, 0x7, PT ;  /* 0x000000070400780c */ /* 0x000fe40003f26070 */
[C---:B------:R-:W-:Y:S02]  /*0640*/  LOP3.LUT R4, R5.reuse, 0x7ffffff0, RZ, 0xc0, !PT ;  /* 0x7ffffff005047812 */ /* 0x040fe400078ec0ff */
[----:B------:R-:W-:Y:S02]  /*0650*/  ISETP.GE.U32.AND P0, PT, R6, 0x3, PT ;  /* 0x000000030600780c */ /* 0x000fe40003f06070 */
[----:B------:R-:W-:-:S11]  /*0660*/  LOP3.LUT R5, R5, 0x3, RZ, 0xc0, !PT ;  /* 0x0000000305057812 */ /* 0x000fd600078ec0ff */
.L_x_63:
[----:B------:R-:W-:-:S05]  /*0670*/  IMAD.U32 R7, RZ, RZ, UR4 ;  /* 0x00000004ff077e24 */ /* 0x000fca000f8e00ff */
[----:B------:R-:W-:-:S05]  /*0680*/  LEA R6, R7, R0, 0x7 ;  /* 0x0000000007067211 */ /* 0x000fca00078e38ff */
[----:B0-----:R-:W-:-:S05]  /*0690*/  IMAD.WIDE R10, R6, 0x4, R12 ;  /* 0x00000004060a7825 */ /* 0x001fca00078e020c */
[----:B------:R0:W5:Y:S01]  /*06a0*/  LDG.E R7, desc[UR14][R10.64] ;  /* 0x0000000e0a077981 */ /* 0x000162000c1e1900 */
[----:B------:R-:W-:Y:S01]  /*06b0*/  IMAD.MOV.U32 R8, RZ, RZ, -0x1 ;  /* 0xffffffffff087424 */ /* 0x000fe200078e00ff */
[----:B------:R-:W-:Y:S01]  /*06c0*/  UMOV UR5, URZ ;  /* 0x000000ff00057c82 */ /* 0x000fe20008000000 */
[----:B------:R-:W-:-:S07]  /*06d0*/  IMAD.MOV.U32 R9, RZ, RZ, 0x7f7fffff ;  /* 0x7f7fffffff097424 */ /* 0x000fce00078e00ff */
.L_x_62:
[----:B------:R-:W1:Y:S01]  /*06e0*/  LDCU UR7, c[0x0][0x38c] ;  /* 0x00007180ff0777ac */ /* 0x000e620008000800 */
[----:B------:R-:W-:Y:S02]  /*06f0*/  HFMA2 R22, -RZ, RZ, 0, 0 ;  /* 0x00000000ff167431 */ /* 0x000fe400000001ff */
[----:B------:R-:W-:Y:S01]  /*0700*/  IMAD.MOV.U32 R20, RZ, RZ, RZ ;  /* 0x000000ffff147224 */ /* 0x000fe200078e00ff */
[----:B-1----:R-:W-:Y:S02]  /*0710*/  UISETP.GE.U32.AND UP0, UPT, UR7, 0x10, UPT ;  /* 0x000000100700788c */ /* 0x002fe4000bf06070 */
[----:B------:R-:W-:-:S07]  /*0720*/  UIMAD UR6, UR5, UR7, URZ ;  /* 0x00000007050672a4 */ /* 0x000fce000f8e02ff */
[----:B------:R-:W-:Y:S05]  /*0730*/  BRA.U !UP0, `(.L_x_57) ;  /* 0x0000000108f07547 */ /* 0x000fea000b800000 */
[----:B------:R-:W-:Y:S01]  /*0740*/  IMAD.MOV.U32 R22, RZ, RZ, RZ ;  /* 0x000000ffff167224 */ /* 0x000fe200078e00ff */
[----:B------:R-:W-:-:S07]  /*0750*/  MOV R18, RZ ;  /* 0x000000ff00127202 */ /* 0x000fce0000000f00 */
.L_x_58:
[----:B------:R-:W1:Y:S01]  /*0760*/  LDC.64 R16, c[0x0][0x398] ;  /* 0x0000e600ff107b82 */ /* 0x000e620000000a00 */
[----:B-----5:R-:W-:Y:S02]  /*0770*/  IMAD R19, R7, UR7, R18 ;  /* 0x0000000707137c24 */ /* 0x020fe4000f8e0212 */
[----:B------:R-:W-:-:S05]  /*0780*/  VIADD R21, R18, UR6 ;  /* 0x0000000612157c36 */ /* 0x000fca0008000000 */
        /* <DEDUP_REMOVED lines=44> */
[----:B------:R-:W2:Y:S04]  /*0a50*/  LDG.E R23, desc[UR14][R16.64+0x38] ;  /* 0x0000380e10177981 */ /* 0x000ea8000c1e1900 */
[----:B------:R-:W2:Y:S01]  /*0a60*/  LDG.E R26, desc[UR14][R16.64+0x3c] ;  /* 0x00003c0e101a7981 */ /* 0x000ea2000c1e1900 */
[----:B------:R-:W-:-:S02]  /*0a70*/  VIADD R18, R18, 0x10 ;  /* 0x0000001012127836 */ /* 0x000fc40000000000 */
[----:B---3--:R-:W-:-:S03]  /*0a80*/  FFMA R20, R19, R20, R27 ;  /* 0x0000001413147223 */ /* 0x008fc6000000001b */
[----:B------:R-:W-:Y:S01]  /*0a90*/  ISETP.NE.AND P2, PT, R18, R4, PT ;  /* 0x000000041200720c */ /* 0x000fe20003f45270 */
[----:B----4-:R-:W-:-:S04]  /*0aa0*/  FFMA R21, R21, R22, R20 ;  /* 0x0000001615157223 */ /* 0x010fc80000000014 */
[----:B--2---:R-:W-:-:S04]  /*0ab0*/  FFMA R24, R24, R25, R21 ;  /* 0x0000001918187223 */ /* 0x004fc80000000015 */
[----:B------:R-:W-:-:S04]  /*0ac0*/  FFMA R23, R23, R28, R24 ;  /* 0x0000001c17177223 */ /* 0x000fc80000000018 */
[----:B------:R-:W-:Y:S01]  /*0ad0*/  FFMA R22, R26, R29, R23 ;  /* 0x0000001d1a167223 */ /* 0x000fe20000000017 */
[----:B------:R-:W-:Y:S06]  /*0ae0*/  @P2 BRA `(.L_x_58) ;  /* 0xfffffffc001c2947 */ /* 0x000fec000383ffff */
[----:B------:R-:W-:-:S07]  /*0af0*/  MOV R20, R4 ;  /* 0x0000000400147202 */ /* 0x000fce0000000f00 */
.L_x_57:
[----:B------:R-:W-:-:S13]  /*0b00*/  ISETP.NE.AND P2, PT, R2, RZ, PT ;  /* 0x000000ff0200720c */ /* 0x000fda0003f45270 */
[----:B------:R-:W-:Y:S05]  /*0b10*/  @!P2 BRA `(.L_x_59) ;  /* 0x000000040064a947 */ /* 0x000fea0003800000 */
[----:B------:R-:W-:Y:S01]  /*0b20*/  ISETP.NE.AND P2, PT, R3, RZ, PT ;  /* 0x000000ff0300720c */ /* 0x000fe20003f45270 */
[----:B------:R-:W-:-:S12]  /*0b30*/  @!P1 BRA `(.L_x_60) ;  /* 0x0000000000909947 */ /* 0x000fd80003800000 */
[----:B------:R-:W1:Y:S01]  /*0b40*/  LDC.64 R18, c[0x0][0x3a0] ;  /* 0x0000e800ff127b82 */ /* 0x000e620000000a00 */
[C---:B------:R-:W-:Y:S01]  /*0b50*/  IADD3 R21, P3, PT, R20.reuse, UR6, RZ ;  /* 0x0000000614157c10 */ /* 0x040fe2000ff7e0ff */
[----:B------:R-:W-:Y:S02]  /*0b60*/  VIADD R25, R20, UR6 ;  /* 0x0000000614197c36 */ /* 0x000fe40008000000 */
[----:B-----5:R-:W-:Y:S02]  /*0b70*/  IMAD R23, R7, UR7, R20 ;  /* 0x0000000707177c24 */ /* 0x020fe4000f8e0214 */
        /* <DEDUP_REMOVED lines=10> */
[----:B------:R-:W4:Y:S04]  /*0c20*/  LDG.E R24, desc[UR14][R16.64+0x4] ;  /* 0x0000040e10187981 */ /* 0x000f28000c1e1900 */
[----:B------:R-:W4:Y:S04]  /*0c30*/  LDG.E R23, desc[UR14][R10.64+0x4] ;  /* 0x0000040e0a177981 */ /* 0x000f28000c1e1900 */
[----:B------:R-:W2:Y:S04]  /*0c40*/  LDG.E R26, desc[UR14][R16.64+0x8] ;  /* 0x0000080e101a7981 */ /* 0x000ea8000c1e1900 */
[----:B------:R-:W2:Y:S04]  /*0c50*/  LDG.E R27, desc[UR14][R10.64+0x10] ;  /* 0x0000100e0a1b7981 */ /* 0x000ea8000c1e1900 */
[----:B------:R-:W2:Y:S04]  /*0c60*/  LDG.E R19, desc[UR14][R16.64+0x14] ;  /* 0x0000140e10137981 */ /* 0x000ea8000c1e1900 */
[----:B------:R-:W2:Y:S04]  /*0c70*/  LDG.E R28, desc[UR14][R10.64+0x14] ;  /* 0x0000140e0a1c7981 */ /* 0x000ea8000c1e1900 */
[----:B------:R-:W2:Y:S01]  /*0c80*/  LDG.E R29, desc[UR14][R10.64+0x1c] ;  /* 0x00001c0e0a1d7981 */ /* 0x000ea2000c1e1900 */
[----:B---3--:R-:W-:-:S03]  /*0c90*/  FFMA R21, R21, R18, R22 ;  /* 0x0000001215157223 */ /* 0x008fc60000000016 */
[----:B------:R-:W3:Y:S04]  /*0ca0*/  LDG.E R22, desc[UR14][R10.64+0xc] ;  /* 0x00000c0e0a167981 */ /* 0x000ee8000c1e1900 */
[----:B------:R-:W3:Y:S01]  /*0cb0*/  LDG.E R18, desc[UR14][R16.64+0x18] ;  /* 0x0000180e10127981 */ /* 0x000ee2000c1e1900 */
[----:B----4-:R-:W-:-:S03]  /*0cc0*/  FFMA R23, R24, R23, R21 ;  /* 0x0000001718177223 */ /* 0x010fc60000000015 */
[----:B------:R-:W3:Y:S04]  /*0cd0*/  LDG.E R21, desc[UR14][R16.64+0xc] ;  /* 0x00000c0e10157981 */ /* 0x000ee8000c1e1900 */
[----:B------:R-:W4:Y:S01]  /*0ce0*/  LDG.E R24, desc[UR14][R16.64+0x10] ;  /* 0x0000100e10187981 */ /* 0x000f22000c1e1900 */
[----:B--2---:R-:W-:-:S03]  /*0cf0*/  FFMA R26, R26, R25, R23 ;  /* 0x000000191a1a7223 */ /* 0x004fc60000000017 */
[----:B------:R-:W2:Y:S04]  /*0d00*/  LDG.E R25, desc[UR14][R10.64+0x18] ;  /* 0x0000180e0a197981 */ /* 0x000ea8000c1e1900 */
[----:B------:R-:W2:Y:S01]  /*0d10*/  LDG.E R23, desc[UR14][R16.64+0x1c] ;  /* 0x00001c0e10177981 */ /* 0x000ea2000c1e1900 */
[----:B------:R-:W-:Y:S01]  /*0d20*/  IADD3 R20, PT, PT, R20, 0x8, RZ ;  /* 0x0000000814147810 */ /* 0x000fe20007ffe0ff */
[----:B---3--:R-:W-:-:S04]  /*0d30*/  FFMA R21, R21, R22, R26 ;  /* 0x0000001615157223 */ /* 0x008fc8000000001a */
[----:B----4-:R-:W-:-:S04]  /*0d40*/  FFMA R24, R24, R27, R21 ;  /* 0x0000001b18187223 */ /* 0x010fc80000000015 */
[----:B------:R-:W-:-:S04]  /*0d50*/  FFMA R19, R19, R28, R24 ;  /* 0x0000001c13137223 */ /* 0x000fc80000000018 */
[----:B--2---:R-:W-:-:S04]  /*0d60*/  FFMA R18, R18, R25, R19 ;  /* 0x0000001912127223 */ /* 0x004fc80000000013 */
[----:B------:R-:W-:-:S07]  /*0d70*/  FFMA R22, R23, R29, R18 ;  /* 0x0000001d17167223 */ /* 0x000fce0000000012 */
.L_x_60:
        /* <DEDUP_REMOVED lines=21> */
[----:B------:R-:W2:Y:S01]  /*0ed0*/  LDG.E R27, desc[UR14][R10.64+0xc] ;  /* 0x00000c0e0a1b7981 */ /* 0x000ea2000c1e1900 */
[----:B------:R-:W-:Y:S01]  /*0ee0*/  IADD3 R20, PT, PT, R20, 0x4, RZ ;  /* 0x0000000414147810 */ /* 0x000fe20007ffe0ff */
[----:B---3--:R-:W-:-:S04]  /*0ef0*/  FFMA R21, R21, R16, R22 ;  /* 0x0000001015157223 */ /* 0x008fc80000000016 */
[----:B----4-:R-:W-:-:S04]  /*0f00*/  FFMA R21, R24, R23, R21 ;  /* 0x0000001718157223 */ /* 0x010fc80000000015 */
[----:B--2---:R-:W-:-:S04]  /*0f10*/  FFMA R21, R26, R25, R21 ;  /* 0x000000191a157223 */ /* 0x004fc80000000015 */
[----:B------:R-:W-:-:S07]  /*0f20*/  FFMA R22, R28, R27, R21 ;  /* 0x0000001b1c167223 */ /* 0x000fce0000000015 */
.L_x_61:
[----:B------:R-:W-:Y:S05]  /*0f30*/  @!P2 BRA `(.L_x_59) ;  /* 0x00000000005ca947 */ /* 0x000fea0003800000 */
[----:B0-----:R-:W0:Y:S01]  /*0f40*/  LDC.64 R10, c[0x0][0x3a0] ;  /* 0x0000e800ff0a7b82 */ /* 0x001e220000000a00 */
[----:B------:R-:W-:Y:S02]  /*0f50*/  VIADD R21, R20, UR6 ;  /* 0x0000000614157c36 */ /* 0x000fe40008000000 */
[----:B-----5:R-:W-:-:S05]  /*0f60*/  IMAD R19, R7, UR7, R20 ;  /* 0x0000000707137c24 */ /* 0x020fca000f8e0214 */
        /* <DEDUP_REMOVED lines=9> */
[----:B------:R-:W-:Y:S02]  /*1000*/  IADD3 R18, P3, PT, R20, UR6, RZ ;  /* 0x0000000614127c10 */ /* 0x000fe4000ff7e0ff */
[----:B------:R-:W-:-:S03]  /*1010*/  ISETP.NE.AND P2, PT, R5, 0x2, PT ;  /* 0x000000020500780c */ /* 0x000fc60003f45270 */
[----:B------:R-:W-:-:S10]  /*1020*/  IMAD.X R19, RZ, RZ, RZ, P3 ;  /* 0x000000ffff137224 */ /* 0x000fd400018e06ff */
        /* <DEDUP_REMOVED lines=8> */
.L_x_59:
[----:B------:R-:W1:Y:S01]  /*10b0*/  LDCU UR6, c[0x0][0x390] ;  /* 0x00007200ff0677ac */ /* 0x000e620008000800 */
[----:B------:R-:W-:-:S04]  /*10c0*/  FSETP.GEU.AND P2, PT, R22, R9, PT ;  /* 0x000000091600720b */ /* 0x000fc80003f4e000 */
[----:B------:R-:W-:Y:S01]  /*10d0*/  SEL R8, R8, UR5, P2 ;  /* 0x0000000508087c07 */ /* 0x000fe20009000000 */
[----:B------:R-:W-:Y:S01]  /*10e0*/  UIADD3 UR5, UPT, UPT, UR5, 0x1, URZ ;  /* 0x0000000105057890 */ /* 0x000fe2000fffe0ff */
[----:B------:R-:W-:-:S03]  /*10f0*/  FSEL R9, R22, R9, !P2 ;  /* 0x0000000916097208 */ /* 0x000fc60005000000 */
[----:B-1----:R-:W-:-:S09]  /*1100*/  UISETP.NE.AND UP0, UPT, UR5, UR6, UPT ;  /* 0x000000060500728c */ /* 0x002fd2000bf05270 */
[----:B------:R-:W-:Y:S05]  /*1110*/  BRA.U UP0, `(.L_x_62) ;  /* 0xfffffff500707547 */ /* 0x000fea000b83ffff */
[----:B------:R-:W1:Y:S01]  /*1120*/  LDCU UR5, c[0x0][0x384] ;  /* 0x00007080ff0577ac */ /* 0x000e620008000800 */
[----:B-----5:R-:W-:Y:S01]  /*1130*/  IMAD.WIDE R6, R6, 0x4, R14 ;  /* 0x0000000406067825 */ /* 0x020fe200078e020e */
[----:B------:R-:W-:-:S04]  /*1140*/  UIADD3 UR4, UPT, UPT, UR4, 0x1, URZ ;  /* 0x0000000104047890 */ /* 0x000fc8000fffe0ff */
[----:B------:R2:W-:Y:S01]  /*1150*/  STG.E desc[UR14][R6.64], R8 ;  /* 0x0000000806007986 */ /* 0x0005e2000c10190e */
[----:B-1----:R-:W-:-:S06]  /*1160*/  UISETP.NE.AND UP0, UPT, UR4, UR5, UPT ;  /* 0x000000050400728c */ /* 0x002fcc000bf05270 */
[----:B------:R-:W-:-:S13]  /*1170*/  PLOP3.LUT P2, PT, PT, PT, UP0, 0x80, 0x8 ;  /* 0x000000000008781c */ /* 0x000fda0003f4f008 */
[----:B--2---:R-:W-:Y:S05]  /*1180*/  @!P2 EXIT ;  /* 0x000000000000a94d */ /* 0x004fea0003800000 */
[----:B------:R-:W-:Y:S05]  /*1190*/  BRA `(.L_x_63) ;  /* 0xfffffff400347947 */ /* 0x000fea000383ffff */
.L_x_49:
[C---:B------:R-:W-:Y:S01]  /*11a0*/  ISETP.GE.U32.AND P0, PT, R3.reuse, 0x8, PT ;  /* 0x000000080300780c */ /* 0x040fe20003f06070 */
[----:B------:R-:W-:Y:S01]  /*11b0*/  HFMA2 R9, -RZ, RZ, 0, 0 ;  /* 0x00000000ff097431 */ /* 0x000fe200000001ff */
[----:B------:R-:W-:-:S04]  /*11c0*/  LOP3.LUT R8, R3, 0x7, RZ, 0xc0, !PT ;  /* 0x0000000703087812 */ /* 0x000fc800078ec0ff */
[----:B------:R-:W-:-:S07]  /*11d0*/  ISETP.NE.AND P1, PT, R8, RZ, PT ;  /* 0x000000ff0800720c */ /* 0x000fce0003f25270 */
[----:B------:R-:W-:Y:S06]  /*11e0*/  @!P0 BRA `(.L_x_64) ;  /* 0x0000000000488947 */ /* 0x000fec0003800000 */
[----:B------:R-:W-:Y:S01]  /*11f0*/  LOP3.LUT R9, R3, 0x7ffffff8, RZ, 0xc0, !PT ;  /* 0x7ffffff803097812 */ /* 0x000fe200078ec0ff */
[----:B------:R-:W-:Y:S02]  /*1200*/  IMAD.MOV.U32 R2, RZ, RZ, RZ ;  /* 0x000000ffff027224 */ /* 0x000fe400078e00ff */
[----:B------:R-:W-:-:S07]  /*1210*/  IMAD.MOV.U32 R11, RZ, RZ, -0x1 ;  /* 0xffffffffff0b7424 */ /* 0x000fce00078e00ff */
.L_x_65:
[C---:B01----:R-:W-:Y:S01]  /*1220*/  LEA R5, R2.reuse, R0, 0x7 ;  /* 0x0000000002057211 */ /* 0x043fe200078e38ff */
[----:B------:R-:W-:-:S04]  /*1230*/  VIADD R2, R2, 0x8 ;  /* 0x0000000802027836 */ /* 0x000fc80000000000 */
[C---:B------:R-:W-:Y:S01]  /*1240*/  VIADD R7, R5.reuse, 0x80 ;  /* 0x0000008005077836 */ /* 0x040fe20000000000 */
        /* <DEDUP_REMOVED lines=12> */
.L_x_64:
[----:B------:R-:W-:Y:S05]  /*1310*/  @!P1 EXIT ;  /* 0x000000000000994d */ /* 0x000fea0003800000 */
[----:B------:R-:W-:Y:S02]  /*1320*/  ISETP.GE.U32.AND P0, PT, R8, 0x4, PT ;  /* 0x000000040800780c */ /* 0x000fe40003f06070 */
[----:B------:R-:W-:-:S04]  /*1330*/  LOP3.LUT R2, R3, 0x3, RZ, 0xc0, !PT ;  /* 0x0000000303027812 */ /* 0x000fc800078ec0ff */
[----:B------:R-:W-:-:S07]  /*1340*/  ISETP.NE.AND P1, PT, R2, RZ, PT ;  /* 0x000000ff0200720c */ /* 0x000fce0003f25270 */
[----:B------:R-:W-:Y:S06]  /*1350*/  @!P0 BRA `(.L_x_66) ;  /* 0x0000000000208947 */ /* 0x000fec0003800000 */
[C---:B01----:R-:W-:Y:S01]  /*1360*/  LEA R5, R9.reuse, R0, 0x7 ;  /* 0x0000000009057211 */ /* 0x043fe200078e38ff */
[----:B------:R-:W-:Y:S02]  /*1370*/  IMAD.MOV.U32 R7, RZ, RZ, -0x1 ;  /* 0xffffffffff077424 */ /* 0x000fe400078e00ff */
[----:B------:R-:W-:Y:S02]  /*1380*/  VIADD R9, R9, 0x4 ;  /* 0x0000000409097836 */ /* 0x000fe40000000000 */
[----:B------:R-:W-:-:S05]  /*1390*/  IMAD.WIDE R4, R5, 0x4, R14 ;  /* 0x0000000405047825 */ /* 0x000fca00078e020e */
[----:B------:R2:W-:Y:S04]  /*13a0*/  STG.E desc[UR14][R4.64], R7 ;  /* 0x0000000704007986 */ /* 0x0005e8000c10190e */
[----:B------:R2:W-:Y:S04]  /*13b0*/  STG.E desc[UR14][R4.64+0x200], R7 ;  /* 0x0002000704007986 */ /* 0x0005e8000c10190e */
[----:B------:R2:W-:Y:S04]  /*13c0*/  STG.E desc[UR14][R4.64+0x400], R7 ;  /* 0x0004000704007986 */ /* 0x0005e8000c10190e */
[----:B------:R2:W-:Y:S02]  /*13d0*/  STG.E desc[UR14][R4.64+0x600], R7 ;  /* 0x0006000704007986 */ /* 0x0005e4000c10190e */
.L_x_66:
[----:B------:R-:W-:Y:S05]  /*13e0*/  @!P1 EXIT ;  /* 0x000000000000994d */ /* 0x000fea0003800000 */
[----:B------:R-:W-:Y:S02]  /*13f0*/  ISETP.NE.AND P0, PT, R2, 0x1, PT ;  /* 0x000000010200780c */ /* 0x000fe40003f05270 */
[----:B------:R-:W-:-:S04]  /*1400*/  LOP3.LUT R3, R3, 0x1, RZ, 0xc0, !PT ;  /* 0x0000000103037812 */ /* 0x000fc800078ec0ff */
[----:B------:R-:W-:-:S07]  /*1410*/  ISETP.NE.U32.AND P1, PT, R3, 0x1, PT ;  /* 0x000000010300780c */ /* 0x000fce0003f25070 */
[C---:B012---:R-:W-:Y:S01]  /*1420*/  @P0 LEA R5, R9.reuse, R0, 0x7 ;  /* 0x0000000009050211 */ /* 0x047fe200078e38ff */
[----:B------:R-:W-:Y:S02]  /*1430*/  @P0 IMAD.MOV.U32 R7, RZ, RZ, -0x1 ;  /* 0xffffffffff070424 */ /* 0x000fe400078e00ff */
[----:B------:R-:W-:Y:S02]  /*1440*/  @P0 VIADD R9, R9, 0x2 ;  /* 0x0000000209090836 */ /* 0x000fe40000000000 */
[----:B------:R-:W-:-:S05]  /*1450*/  @P0 IMAD.WIDE R2, R5, 0x4, R14 ;  /* 0x0000000405020825 */ /* 0x000fca00078e020e */
[----:B------:R0:W-:Y:S04]  /*1460*/  @P0 STG.E desc[UR14][R2.64], R7 ;  /* 0x0000000702000986 */ /* 0x0001e8000c10190e */
[----:B------:R0:W-:Y:S01]  /*1470*/  @P0 STG.E desc[UR14][R2.64+0x200], R7 ;  /* 0x0002000702000986 */ /* 0x0001e2000c10190e */
[----:B------:R-:W-:Y:S05]  /*1480*/  @P1 EXIT ;  /* 0x000000000000194d */ /* 0x000fea0003800000 */
[----:B------:R-:W-:Y:S01]  /*1490*/  LEA R9, R9, R0, 0x7 ;  /* 0x0000000009097211 */ /* 0x000fe200078e38ff */
[----:B0-----:R-:W-:-:S04]  /*14a0*/  IMAD.MOV.U32 R3, RZ, RZ, -0x1 ;  /* 0xffffffffff037424 */ /* 0x001fc800078e00ff */
[----:B------:R-:W-:-:S05]  /*14b0*/  IMAD.WIDE R14, R9, 0x4, R14 ;  /* 0x00000004090e7825 */ /* 0x000fca00078e020e */
[----:B------:R-:W-:Y:S01]  /*14c0*/  STG.E desc[UR14][R14.64], R3 ;  /* 0x000000030e007986 */ /* 0x000fe2000c10190e */
[----:B------:R-:W-:Y:S05]  /*14d0*/  EXIT ;  /* 0x000000000000794d */ /* 0x000fea0003800000 */
.L_x_48:
        /* <DEDUP_REMOVED lines=8> */
[----:B-1----:R-:W-:Y:S01]  /*1560*/  IMAD.MOV.U32 R5, RZ, RZ, RZ ;  /* 0x000000ffff057224 */ /* 0x002fe200078e00ff */
[----:B------:R-:W-:-:S12]  /*1570*/  ULOP3.LUT UR4, UR4, 0x7ffffffc, URZ, 0xc0, !UPT ;  /* 0x7ffffffc04047892 */ /* 0x000fd8000f8ec0ff */
.L_x_76:
        /* <DEDUP_REMOVED lines=19> */
.L_x_74:
        /* <DEDUP_REMOVED lines=11> */
[C---:B------:R-:W-:Y:S01]  /*1760*/  @P1 VIADD R7, R4.reuse, 0xc ;  /* 0x0000000c04071836 */ /* 0x040fe20000000000 */
[----:B------:R-:W-:-:S04]  /*1770*/  IADD3 R4, PT, PT, R4, 0x10, RZ ;  /* 0x0000001004047810 */ /* 0x000fc80007ffe0ff */
[----:B------:R-:W-:-:S13]  /*1780*/  ISETP.GE.AND P2, PT, R4, UR5, PT ;  /* 0x0000000504007c0c */ /* 0x000fda000bf46270 */
[----:B------:R-:W-:Y:S05]  /*1790*/  @!P2 BRA `(.L_x_74) ;  /* 0xfffffffc00c4a947 */ /* 0x000fea000383ffff */
.L_x_73:
        /* <DEDUP_REMOVED lines=11> */
.L_x_75:
[----:B------:R-:W-:-:S13]  /*1850*/  ISETP.NE.OR P0, PT, R4, UR4, P0 ;  /* 0x0000000404007c0c */ /* 0x000fda0008705670 */
[----:B------:R-:W-:Y:S05]  /*1860*/  @!P0 BRA `(.L_x_71) ;  /* 0x0000000000188947 */ /* 0x000fea0003800000 */
.L_x_72:
[----:B------:R-:W-:-:S04]  /*1870*/  FSETP.GT.AND P1, PT, R2, RZ, PT ;  /* 0x000000ff0200720b */ /* 0x000fc80003f24000 */
[C---:B------:R-:W-:Y:S01]  /*1880*/  SEL R7, R4.reuse, R7, P1 ;  /* 0x0000000704077207 */ /* 0x040fe20000800000 */
[----:B------:R-:W-:Y:S01]  /*1890*/  VIADD R4, R4, 0x4 ;  /* 0x0000000404047836 */ /* 0x000fe20000000000 */
[----:B------:R-:W-:-:S04]  /*18a0*/  FSEL R2, R2, RZ, !P1 ;  /* 0x000000ff02027208 */ /* 0x000fc80004800000 */
[----:B------:R-:W-:-:S13]  /*18b0*/  ISETP.NE.AND P0, PT, R4, UR4, PT ;  /* 0x0000000404007c0c */ /* 0x000fda000bf05270 */
[----:B------:R-:W-:Y:S05]  /*18c0*/  @P0 BRA `(.L_x_72) ;  /* 0xfffffffc00e80947 */ /* 0x000fea000383ffff */
.L_x_71:
[----:B------:R-:W-:-:S05]  /*18d0*/  IMAD.WIDE R2, R3, 0x4, R14 ;  /* 0x0000000403027825 */ /* 0x000fca00078e020e */
[----:B------:R0:W-:Y:S02]  /*18e0*/  STG.E desc[UR14][R2.64], R7 ;  /* 0x0000000702007986 */ /* 0x0001e4000c10190e */
.L_x_70:
[----:B------:R-:W-:Y:S05]  /*18f0*/  BSYNC.RECONVERGENT B0 ;  /* 0x0000000000007941 */ /* 0x000fea0003800200 */
.L_x_69:
[----:B------:R-:W1:Y:S01]  /*1900*/  LDCU UR5, c[0x0][0x384] ;  /* 0x00007080ff0577ac */ /* 0x000e620008000800 */
[----:B------:R-:W-:-:S04]  /*1910*/  IADD3 R5, PT, PT, R5, 0x1, RZ ;  /* 0x0000000105057810 */ /* 0x000fc80007ffe0ff */
[----:B-1----:R-:W-:-:S13]  /*1920*/  ISETP.NE.AND P0, PT, R5, UR5, PT ;  /* 0x0000000505007c0c */ /* 0x002fda000bf05270 */
[----:B------:R-:W-:Y:S05]  /*1930*/  @!P0 EXIT ;  /* 0x000000000000894d */ /* 0x000fea0003800000 */
[----:B------:R-:W-:Y:S05]  /*1940*/  BRA `(.L_x_76) ;  /* 0xfffffffc000c7947 */ /* 0x000fea000383ffff */
.L_x_68:
[----:B------:R-:W0:Y:S01]  /*1950*/  LDCU.64 UR10, c[0x0][0x398] ;  /* 0x00007300ff0a77ac */ /* 0x000e220008000a00 */
[----:B------:R-:W-:Y:S02]  /*1960*/  ULOP3.LUT UR22, UR5, 0xf, URZ, 0xc0, !UPT ;  /* 0x0000000f05167892 */ /* 0x000fe4000f8ec0ff */
[----:B------:R-:W-:Y:S02]  /*1970*/  ULOP3.LUT UR23, UR5, 0x7, URZ, 0xc0, !UPT ;  /* 0x0000000705177892 */ /* 0x000fe4000f8ec0ff */
[----:B------:R-:W-:Y:S02]  /*1980*/  UIADD3 UR4, UPT, UPT, UR22, -0x1, URZ ;  /* 0xffffffff16047890 */ /* 0x000fe4000fffe0ff */
[----:B------:R-:W-:Y:S02]  /*1990*/  ULOP3.LUT UR16, UR5, 0x7ffffff0, URZ, 0xc0, !UPT ;  /* 0x7ffffff005107892 */ /* 0x000fe4000f8ec0ff */
[----:B------:R-:W-:Y:S02]  /*19a0*/  ULOP3.LUT UR17, UR5, 0x3, URZ, 0xc0, !UPT ;  /* 0x0000000305117892 */ /* 0x000fe4000f8ec0ff */
[----:B------:R-:W-:-:S02]  /*19b0*/  UIADD3 UR5, UPT, UPT, UR23, -0x1, URZ ;  /* 0xffffffff17057890 */ /* 0x000fc4000fffe0ff */
[----:B------:R-:W-:Y:S02]  /*19c0*/  UIADD3 UR12, UPT, UPT, -UR16, URZ, URZ ;  /* 0x000000ff100c7290 */ /* 0x000fe4000fffe1ff */
[----:B0-----:R-:W-:Y:S02]  /*19d0*/  UIADD3 UR10, UP0, UPT, UR10, 0x20, URZ ;  /* 0x000000200a0a7890 */ /* 0x001fe4000ff1e0ff */
[----:B------:R-:W-:Y:S02]  /*19e0*/  UISETP.GE.U32.AND UP1, UPT, UR5, 0x3, UPT ;  /* 0x000000030500788c */ /* 0x000fe4000bf26070 */
[----:B------:R-:W-:Y:S02]  /*19f0*/  UIADD3.X UR11, UPT, UPT, URZ, UR11, URZ, UP0, !UPT ;  /* 0x0000000bff0b7290 */ /* 0x000fe400087fe4ff */
[----:B------:R-:W-:-:S03]  /*1a00*/  UISETP.GE.U32.AND UP0, UPT, UR4, 0x7, UPT ;  /* 0x000000070400788c */ /* 0x000fc6000bf06070 */
[----:B------:R-:W-:-:S08]  /*1a10*/  UMOV UR4, URZ ;  /* 0x000000ff00047c82 */ /* 0x000fd00008000000 */
.L_x_85:
[----:B------:R-:W-:Y:S01]  /*1a20*/  IMAD.U32 R7, RZ, RZ, UR4 ;  /* 0x00000004ff077e24 */ /* 0x000fe2000f8e00ff */
[----:B------:R-:W-:Y:S04]  /*1a30*/  BSSY.RECONVERGENT B0, `(.L_x_77) ;  /* 0x00000c9000007945 */ /* 0x000fe80003800200 */
[----:B------:R-:W-:-:S04]  /*1a40*/  LEA R7, R7, R0, 0x7 ;  /* 0x0000000007077211 */ /* 0x000fc800078e38ff */
[----:B------:R-:W-:-:S13]  /*1a50*/  ISETP.GE.AND P0, PT, R7, R6, PT ;  /* 0x000000060700720c */ /* 0x000fda0003f06270 */
[----:B0-----:R-:W-:Y:S05]  /*1a60*/  @P0 BRA `(.L_x_78) ;  /* 0x0000000c00140947 */ /* 0x001fea0003800000 */
[----:B------:R-:W-:Y:S01]  /*1a70*/  IMAD.WIDE R2, R7, 0x4, R12 ;  /* 0x0000000407027825 */ /* 0x000fe200078e020c */
[----:B------:R-:W0:Y:S05]  /*1a80*/  LDCU UR5, c[0x0][0x38c] ;  /* 0x00007180ff0577ac */ /* 0x000e2a0008000800 */
[----:B------:R-:W0:Y:S01]  /*1a90*/  LDG.E R2, desc[UR14][R2.64] ;  /* 0x0000000e02027981 */ /* 0x000e22000c1e1900 */
[----:B------:R-:W-:Y:S01]  /*1aa0*/  IMAD.MOV.U32 R8, RZ, RZ, -0x1 ;  /* 0xffffffffff087424 */ /* 0x000fe200078e00ff */
[----:B------:R-:W-:Y:S01]  /*1ab0*/  MOV R9, 0x7f7fffff ;  /* 0x7f7fffff00097802 */ /* 0x000fe20000000f00 */
[----:B0-----:R-:W-:Y:S01]  /*1ac0*/  IMAD R10, R2, UR5, RZ ;  /* 0x00000005020a7c24 */ /* 0x001fe2000f8e02ff */
[----:B------:R-:W-:-:S06]  /*1ad0*/  UMOV UR5, URZ ;  /* 0x000000ff00057c82 */ /* 0x000fcc0008000000 */
.L_x_84:
[----:B------:R-:W0:Y:S01]  /*1ae0*/  LDCU UR6, c[0x0][0x38c] ;  /* 0x00007180ff0677ac */ /* 0x000e220008000800 */
[----:B------:R-:W-:Y:S01]  /*1af0*/  IMAD.MOV.U32 R16, RZ, RZ, RZ ;  /* 0x000000ffff107224 */ /* 0x000fe200078e00ff */
[----:B0-----:R-:W-:Y:S02]  /*1b00*/  UISETP.GE.U32.AND UP2, UPT, UR6, 0x10, UPT ;  /* 0x000000100600788c */ /* 0x001fe4000bf46070 */
[----:B------:R-:W-:-:S03]  /*1b10*/  UIMAD UR13, UR5, UR6, URZ ;  /* 0x00000006050d72a4 */ /* 0x000fc6000f8e02ff */
[----:B------:R-:W-:-:S04]  /*1b20*/  UMOV UR6, URZ ;  /* 0x000000ff00067c82 */ /* 0x000fc80008000000 */
[----:B------:R-:W-:Y:S05]  /*1b30*/  BRA.U !UP2, `(.L_x_79) ;  /* 0x000000050a147547 */ /* 0x000fea000b800000 */
[----:B------:R-:W0:Y:S01]  /*1b40*/  LDCU.64 UR6, c[0x0][0x3a0] ;  /* 0x00007400ff0677ac */ /* 0x000e220008000a00 */
[----:B------:R-:W-:Y:S02]  /*1b50*/  HFMA2 R16, -RZ, RZ, 0, 0 ;  /* 0x00000000ff107431 */ /* 0x000fe400000001ff */
[----:B------:R-:W-:Y:S01]  /*1b60*/  IMAD.MOV.U32 R11, RZ, RZ, R10 ;  /* 0x000000ffff0b7224 */ /* 0x000fe200078e000a */
[----:B0-----:R-:W-:-:S04]  /*1b70*/  UIMAD.WIDE.U32 UR6, UR13, 0x4, UR6 ;  /* 0x000000040d0678a5 */ /* 0x001fc8000f8e0006 */
[----:B------:R-:W-:-:S04]  /*1b80*/  UIADD3 UR8, UP2, UPT, UR6, 0x20, URZ ;  /* 0x0000002006087890 */ /* 0x000fc8000ff5e0ff */
[----:B------:R-:W-:Y:S02]  /*1b90*/  UIADD3.X UR6, UPT, UPT, URZ, UR7, URZ, UP2, !UPT ;  /* 0x00000007ff067290 */ /* 0x000fe400097fe4ff */
[----:B------:R-:W-:-:S04]  /*1ba0*/  MOV R17, UR8 ;  /* 0x0000000800117c02 */ /* 0x000fc80008000f00 */
[----:B------:R-:W-:Y:S01]  /*1bb0*/  IMAD.U32 R18, RZ, RZ, UR6 ;  /* 0x00000006ff127e24 */ /* 0x000fe2000f8e00ff */
[----:B------:R-:W-:-:S06]  /*1bc0*/  UMOV UR6, UR12 ;  /* 0x0000000c00067c82 */ /* 0x000fcc0008000000 */
.L_x_80:
[----:B-1----:R-:W-:Y:S01]  /*1bd0*/  MOV R4, UR10 ;  /* 0x0000000a00047c02 */ /* 0x002fe20008000f00 */
[----:B------:R-:W-:Y:S01]  /*1be0*/  IMAD.U32 R5, RZ, RZ, UR11 ;  /* 0x0000000bff057e24 */ /* 0x000fe2000f8e00ff */
[----:B------:R-:W-:Y:S01]  /*1bf0*/  MOV R2, R17 ;  /* 0x0000001100027202 */ /* 0x000fe20000000f00 */
[----:B------:R-:W-:Y:S02]  /*1c00*/  IMAD.MOV.U32 R3, RZ, RZ, R18 ;  /* 0x000000ffff037224 */ /* 0x000fe400078e0012 */
[----:B------:R-:W-:-:S03]  /*1c10*/  IMAD.WIDE R4, R11, 0x4, R4 ;  /* 0x000000040b047825 */ /* 0x000fc600078e0204 */
[----:B------:R-:W2:Y:S04]  /*1c20*/  LDG.E R24, desc[UR14][R2.64+-0x20] ;  /* 0xffffe00e02187981 */ /* 0x000ea8000c1e1900 */
[----:B------:R-:W2:Y:S04]  /*1c30*/  LDG.E R17, desc[UR14][R4.64+-0x20] ;  /* 0xffffe00e04117981 */ /* 0x000ea8000c1e1900 */
[----:B------:R-:W3:Y:S04]  /*1c40*/  LDG.E R25, desc[UR14][R2.64+-0x1c] ;  /* 0xffffe40e02197981 */ /* 0x000ee8000c1e1900 */
[----:B------:R-:W3:Y:S04]  /*1c50*/  LDG.E R26, desc[UR14][R4.64+-0x1c] ;  /* 0xffffe40e041a7981 */ /* 0x000ee8000c1e1900 */
[----:B------:R-:W4:Y:S04]  /*1c60*/  LDG.E R22, desc[UR14][R2.64+-0x18] ;  /* 0xffffe80e02167981 */ /* 0x000f28000c1e1900 */
[----:B------:R-:W4:Y:S04]  /*1c70*/  LDG.E R23, desc[UR14][R4.64+-0x18] ;  /* 0xffffe80e04177981 */ /* 0x000f28000c1e1900 */
[----:B------:R-:W5:Y:S04]  /*1c80*/  LDG.E R20, desc[UR14][R2.64+-0x14] ;  /* 0xffffec0e02147981 */ /* 0x000f68000c1e1900 */
[----:B------:R-:W5:Y:S04]  /*1c90*/  LDG.E R21, desc[UR14][R4.64+-0x14] ;  /* 0xffffec0e04157981 */ /* 0x000f68000c1e1900 */
[----:B------:R-:W5:Y:S04]  /*1ca0*/  LDG.E R18, desc[UR14][R2.64+-0x10] ;  /* 0xfffff00e02127981 */ /* 0x000f68000c1e1900 */
[----:B------:R-:W5:Y:S04]  /*1cb0*/  LDG.E R19, desc[UR14][R4.64+-0x10] ;  /* 0xfffff00e04137981 */ /* 0x000f68000c1e1900 */
[----:B------:R-:W5:Y:S01]  /*1cc0*/  LDG.E R27, desc[UR14][R2.64+0x1c] ;  /* 0x00001c0e021b7981 */ /* 0x000f62000c1e1900 */
[----:B--2---:R-:W-:-:S03]  /*1cd0*/  FFMA R17, R17, R24, R16 ;  /* 0x0000001811117223 */ /* 0x004fc60000000010 */
[----:B------:R-:W2:Y:S04]  /*1ce0*/  LDG.E R16, desc[UR14][R2.64+-0xc] ;  /* 0xfffff40e02107981 */ /* 0x000ea8000c1e1900 */
[----:B------:R-:W2:Y:S01]  /*1cf0*/  LDG.E R24, desc[UR14][R2.64] ;  /* 0x0000000e02187981 */ /* 0x000ea2000c1e1900 */
[----:B---3--:R-:W-:-:S03]  /*1d00*/  FFMA R26, R26, R25, R17 ;  /* 0x000000191a1a7223 */ /* 0x008fc60000000011 */
[----:B------:R-:W2:Y:S04]  /*1d10*/  LDG.E R17, desc[UR14][R4.64+-0xc] ;  /* 0xfffff40e04117981 */ /* 0x000ea8000c1e1900 */
[----:B------:R-:W3:Y:S01]  /*1d20*/  LDG.E R25, desc[UR14][R4.64] ;  /* 0x0000000e04197981 */ /* 0x000ee2000c1e1900 */
[----:B----4-:R-:W-:-:S03]  /*1d30*/  FFMA R26, R23, R22, R26 ;  /* 0x00000016171a7223 */ /* 0x010fc6000000001a */
[----:B------:R-:W4:Y:S04]  /*1d40*/  LDG.E R22, desc[UR14][R2.64+-0x8] ;  /* 0xfffff80e02167981 */ /* 0x000f28000c1e1900 */
[----:B------:R-:W4:Y:S01]  /*1d50*/  LDG.E R23, desc[UR14][R4.64+-0x8] ;  /* 0xfffff80e04177981 */ /* 0x000f22000c1e1900 */
[----:B-----5:R-:W-:-:S03]  /*1d60*/  FFMA R26, R21, R20, R26 ;  /* 0x00000014151a7223 */ /* 0x020fc6000000001a */
[----:B------:R-:W5:Y:S04]  /*1d70*/  LDG.E R20, desc[UR14][R2.64+-0x4] ;  /* 0xfffffc0e02147981 */ /* 0x000f68000c1e1900 */
[----:B------:R-:W5:Y:S01]  /*1d80*/  LDG.E R21, desc[UR14][R4.64+-0x4] ;  /* 0xfffffc0e04157981 */ /* 0x000f62000c1e1900 */
[----:B------:R-:W-:-:S03]  /*1d90*/  FFMA R26, R19, R18, R26 ;  /* 0x00000012131a7223 */ /* 0x000fc6000000001a */
[----:B------:R-:W3:Y:S04]  /*1da0*/  LDG.E R19, desc[UR14][R2.64+0x4] ;  /* 0x0000040e02137981 */ /* 0x000ee8000c1e1900 */
[----:B------:R-:W3:Y:S01]  /*1db0*/  LDG.E R18, desc[UR14][R4.64+0x4] ;  /* 0x0000040e04127981 */ /* 0x000ee2000c1e1900 */
[----:B--2---:R-:W-:-:S03]  /*1dc0*/  FFMA R16, R17, R16, R26 ;  /* 0x0000001011107223 */ /* 0x004fc6000000001a */
[----:B------:R-:W2:Y:S04]  /*1dd0*/  LDG.E R17, desc[UR14][R2.64+0x8] ;  /* 0x0000080e02117981 */ /* 0x000ea8000c1e1900 */
[----:B------:R-:W2:Y:S01]  /*1de0*/  LDG.E R26, desc[UR14][R4.64+0x1c] ;  /* 0x00001c0e041a7981 */ /* 0x000ea2000c1e1900 */
[----:B----4-:R-:W-:-:S03]  /*1df0*/  FFMA R22, R23, R22, R16 ;  /* 0x0000001617167223 */ /* 0x010fc60000000010 */
[----:B------:R-:W2:Y:S04]  /*1e00*/  LDG.E R16, desc[UR14][R4.64+0x8] ;  /* 0x0000080e04107981 */ /* 0x000ea8000c1e1900 */
[----:B------:R-:W4:Y:S01]  /*1e10*/  LDG.E R23, desc[UR14][R4.64+0x10] ;  /* 0x0000100e04177981 */ /* 0x000f22000c1e1900 */
[----:B-----5:R-:W-:-:S03]  /*1e20*/  FFMA R22, R21, R20, R22 ;  /* 0x0000001415167223 */ /* 0x020fc60000000016 */
[----:B------:R-:W5:Y:S01]  /*1e30*/  LDG.E R21, desc[UR14][R2.64+0xc] ;  /* 0x00000c0e02157981 */ /* 0x000f62000c1e1900 */
[----:B---3--:R-:W-:-:S03]  /*1e40*/  FFMA R25, R25, R24, R22 ;  /* 0x0000001819197223 */ /* 0x008fc60000000016 */
[----:B------:R-:W5:Y:S04]  /*1e50*/  LDG.E R20, desc[UR14][R4.64+0xc] ;  /* 0x00000c0e04147981 */ /* 0x000f68000c1e1900 */
[----:B------:R-:W4:Y:S01]  /*1e60*/  LDG.E R22, desc[UR14][R2.64+0x10] ;  /* 0x0000100e02167981 */ /* 0x000f22000c1e1900 */
[----:B------:R-:W-:-:S03]  /*1e70*/  FFMA R29, R18, R19, R25 ;  /* 0x00000013121d7223 */ /* 0x000fc60000000019 */
[----:B------:R-:W3:Y:S04]  /*1e80*/  LDG.E R25, desc[UR14][R2.64+0x14] ;  /* 0x0000140e02197981 */ /* 0x000ee8000c1e1900 */
[----:B------:R-:W3:Y:S04]  /*1e90*/  LDG.E R24, desc[UR14][R4.64+0x14] ;  /* 0x0000140e04187981 */ /* 0x000ee8000c1e1900 */
[----:B------:R-:W3:Y:S04]  /*1ea0*/  LDG.E R18, desc[UR14][R2.64+0x18] ;  /* 0x0000180e02127981 */ /* 0x000ee8000c1e1900 */
[----:B------:R-:W3:Y:S01]  /*1eb0*/  LDG.E R19, desc[UR14][R4.64+0x18] ;  /* 0x0000180e04137981 */ /* 0x000ee2000c1e1900 */
[----:B------:R-:W-:-:S04]  /*1ec0*/  UIADD3 UR6, UPT, UPT, UR6, 0x10, URZ ;  /* 0x0000001006067890 */ /* 0x000fc8000fffe0ff */
[----:B------:R-:W-:Y:S01]  /*1ed0*/  UISETP.NE.AND UP2, UPT, UR6, URZ, UPT ;  /* 0x000000ff0600728c */ /* 0x000fe2000bf45270 */
[----:B------:R-:W-:Y:S02]  /*1ee0*/  VIADD R11, R11, 0x10 ;  /* 0x000000100b0b7836 */ /* 0x000fe40000000000 */
[----:B--2---:R-:W-:-:S04]  /*1ef0*/  FFMA R17, R16, R17, R29 ;  /* 0x0000001110117223 */ /* 0x004fc8000000001d */
[----:B-----5:R-:W-:-:S04]  /*1f00*/  FFMA R20, R20, R21, R17 ;  /* 0x0000001514147223 */ /* 0x020fc80000000011 */
[----:B----4-:R-:W-:Y:S01]  /*1f10*/  FFMA R23, R23, R22, R20 ;  /* 0x0000001617177223 */ /* 0x010fe20000000014 */
[----:B------:R-:W-:-:S03]  /*1f20*/  IADD3 R17, P0, PT, R2, 0x40, RZ ;  /* 0x0000004002117810 */ /* 0x000fc60007f1e0ff */
[----:B---3--:R-:W-:-:S04]  /*1f30*/  FFMA R24, R24, R25, R23 ;  /* 0x0000001918187223 */ /* 0x008fc80000000017 */
[----:B------:R-:W-:Y:S01]  /*1f40*/  FFMA R19, R19, R18, R24 ;  /* 0x0000001213137223 */ /* 0x000fe20000000018 */
[----:B------:R-:W-:-:S03]  /*1f50*/  IADD3.X R18, PT, PT, RZ, R3, RZ, P0, !PT ;  /* 0x00000003ff127210 */ /* 0x000fc600007fe4ff */
[----:B------:R-:W-:Y:S01]  /*1f60*/  FFMA R16, R26, R27, R19 ;  /* 0x0000001b1a107223 */ /* 0x000fe20000000013 */
[----:B------:R-:W-:Y:S06]  /*1f70*/  BRA.U UP2, `(.L_x_80) ;  /* 0xfffffffd02147547 */ /* 0x000fec000b83ffff */
[----:B------:R-:W-:-:S05]  /*1f80*/  UMOV UR6, UR16 ;  /* 0x0000001000067c82 */ /* 0x000fca0008000000 */
.L_x_79:
[----:B------:R-:W-:-:S09]  /*1f90*/  UISETP.NE.AND UP2, UPT, UR22, URZ, UPT ;  /* 0x000000ff1600728c */ /* 0x000fd2000bf45270 */
[----:B------:R-:W-:Y:S05]  /*1fa0*/  BRA.U !UP2, `(.L_x_81) ;  /* 0x000000050aa07547 */ /* 0x000fea000b800000 */
[----:B------:R-:W-:Y:S01]  /*1fb0*/  UISETP.NE.AND UP2, UPT, UR23, URZ, UPT ;  /* 0x000000ff1700728c */ /* 0x000fe2000bf45270 */
[----:B------:R-:W-:Y:S10]  /*1fc0*/  BRA.U !UP0, `(.L_x_82) ;  /* 0x0000000108a07547 */ /* 0x000ff4000b800000 */
[----:B------:R-:W0:Y:S01]  /*1fd0*/  LDCU.64 UR8, c[0x0][0x3a0] ;  /* 0x00007400ff0877ac */ /* 0x000e220008000a00 */
[----:B------:R-:W2:Y:S01]  /*1fe0*/  LDC.64 R2, c[0x0][0x398] ;  /* 0x0000e600ff027b82 */ /* 0x000ea20000000a00 */
[----:B-1----:R-:W-:Y:S01]  /*1ff0*/  IADD3 R5, PT, PT, R10, UR6, RZ ;  /* 0x000000060a057c10 */ /* 0x002fe2000fffe0ff */
[----:B------:R-:W-:Y:S01]  /*2000*/  UIADD3 UR7, UPT, UPT, UR13, UR6, URZ ;  /* 0x000000060d077290 */ /* 0x000fe2000fffe0ff */
[----:B------:R-:W1:Y:S03]  /*2010*/  LDCU.64 UR18, c[0x0][0x3a0] ;  /* 0x00007400ff1277ac */ /* 0x000e660008000a00 */
[----:B0-----:R-:W-:-:S06]  /*2020*/  UIMAD.WIDE.U32 UR8, UR7, 0x4, UR8 ;  /* 0x00000004070878a5 */ /* 0x001fcc000f8e0008 */
[----:B------:R-:W-:Y:S01]  /*2030*/  MOV R21, UR9 ;  /* 0x0000000900157c02 */ /* 0x000fe20008000f00 */
[----:B--2---:R-:W-:-:S04]  /*2040*/  IMAD.WIDE R2, R5, 0x4, R2 ;  /* 0x0000000405027825 */ /* 0x004fc800078e0202 */
[----:B------:R-:W-:Y:S01]  /*2050*/  IMAD.U32 R20, RZ, RZ, UR8 ;  /* 0x00000008ff147e24 */ /* 0x000fe2000f8e00ff */
[----:B------:R-:W2:Y:S04]  /*2060*/  LDG.E R23, desc[UR14][R2.64] ;  /* 0x0000000e02177981 */ /* 0x000ea8000c1e1900 */
[----:B------:R-:W2:Y:S01]  /*2070*/  LDG.E R21, desc[UR14][R20.64] ;  /* 0x0000000e14157981 */ /* 0x000ea2000c1e1900 */
[----:B------:R-:W-:-:S03]  /*2080*/  UIADD3 UR7, UP3, UPT, UR13, UR6, URZ ;  /* 0x000000060d077290 */ /* 0x000fc6000ff7e0ff */
[----:B------:R-:W3:Y:S01]  /*2090*/  LDG.E R11, desc[UR14][R2.64+0x4] ;  /* 0x0000040e020b7981 */ /* 0x000ee2000c1e1900 */
[----:B------:R-:W-:Y:S02]  /*20a0*/  UIADD3.X UR8, UPT, UPT, URZ, URZ, URZ, UP3, !UPT ;  /* 0x000000ffff087290 */ /* 0x000fe40009ffe4ff */
[----:B-1----:R-:W-:Y:S01]  /*20b0*/  ULEA UR9, UP3, UR7, UR18, 0x2 ;  /* 0x0000001207097291 */ /* 0x002fe2000f8610ff */
[----:B------:R-:W4:Y:S03]  /*20c0*/  LDG.E R17, desc[UR14][R2.64+0x8] ;  /* 0x0000080e02117981 */ /* 0x000f26000c1e1900 */
[----:B------:R-:W-:Y:S01]  /*20d0*/  ULEA.HI.X UR8, UR7, UR19, UR8, 0x2, UP3 ;  /* 0x0000001307087291 */ /* 0x000fe200098f1408 */
[----:B------:R-:W5:Y:S01]  /*20e0*/  LDG.E R19, desc[UR14][R2.64+0xc] ;  /* 0x00000c0e02137981 */ /* 0x000f62000c1e1900 */
[----:B------:R-:W-:-:S03]  /*20f0*/  IMAD.U32 R4, RZ, RZ, UR9 ;  /* 0x00000009ff047e24 */ /* 0x000fc6000f8e00ff */
[----:B------:R-:W5:Y:S01]  /*2100*/  LDG.E R25, desc[UR14][R2.64+0x1c] ;  /* 0x00001c0e02197981 */ /* 0x000f62000c1e1900 */
[----:B------:R-:W-:-:S05]  /*2110*/  MOV R5, UR8 ;  /* 0x0000000800057c02 */ /* 0x000fca0008000f00 */
[----:B------:R-:W3:Y:S04]  /*2120*/  LDG.E R18, desc[UR14][R4.64+0x4] ;  /* 0x0000040e04127981 */ /* 0x000ee8000c1e1900 */
        /* <DEDUP_REMOVED lines=8> */
[----:B------:R-:W2:Y:S04]  /*21b0*/  LDG.E R21, desc[UR14][R2.64+0x14] ;  /* 0x0000140e02157981 */ /* 0x000ea8000c1e1900 */
[----:B------:R-:W2:Y:S01]  /*21c0*/  LDG.E R16, desc[UR14][R2.64+0x18] ;  /* 0x0000180e02107981 */ /* 0x000ea2000c1e1900 */
[----:B---3--:R-:W-:-:S04]  /*21d0*/  FFMA R18, R11, R18, R29 ;  /* 0x000000120b127223 */ /* 0x008fc8000000001d */
[----:B----4-:R-:W-:-:S04]  /*21e0*/  FFMA R18, R17, R20, R18 ;  /* 0x0000001411127223 */ /* 0x010fc80000000012 */
[----:B-----5:R-:W-:Y:S01]  /*21f0*/  FFMA R18, R19, R22, R18 ;  /* 0x0000001613127223 */ /* 0x020fe20000000012 */
[----:B------:R-:W-:-:S03]  /*2200*/  UIADD3 UR6, UPT, UPT, UR6, 0x8, URZ ;  /* 0x0000000806067890 */ /* 0x000fc6000fffe0ff */
[----:B--2---:R-:W-:-:S04]  /*2210*/  FFMA R18, R23, R24, R18 ;  /* 0x0000001817127223 */ /* 0x004fc80000000012 */
[----:B------:R-:W-:-:S04]  /*2220*/  FFMA R21, R21, R26, R18 ;  /* 0x0000001a15157223 */ /* 0x000fc80000000012 */
[----:B------:R-:W-:-:S04]  /*2230*/  FFMA R16, R16, R27, R21 ;  /* 0x0000001b10107223 */ /* 0x000fc80000000015 */
[----:B------:R-:W-:-:S07]  /*2240*/  FFMA R16, R25, R28, R16 ;  /* 0x0000001c19107223 */ /* 0x000fce0000000010 */
.L_x_82:
[----:B------:R-:W-:Y:S05]  /*2250*/  BRA.U !UP2, `(.L_x_81) ;  /* 0x000000010af47547 */ /* 0x000fea000b800000 */
[----:B------:R-:W-:Y:S01]  /*2260*/  UISETP.NE.AND UP2, UPT, UR17, URZ, UPT ;  /* 0x000000ff1100728c */ /* 0x000fe2000bf45270 */
[----:B------:R-:W-:Y:S10]  /*2270*/  BRA.U !UP1, `(.L_x_83) ;  /* 0x0000000109707547 */ /* 0x000ff4000b800000 */
[----:B------:R-:W0:Y:S01]  /*2280*/  LDCU.64 UR8, c[0x0][0x3a0] ;  /* 0x00007400ff0877ac */ /* 0x000e220008000a00 */
[----:B------:R-:W2:Y:S01]  /*2290*/  LDC.64 R2, c[0x0][0x398] ;  /* 0x0000e600ff027b82 */ /* 0x000ea20000000a00 */
[----:B-1----:R-:W-:Y:S01]  /*22a0*/  VIADD R5, R10, UR6 ;  /* 0x000000060a057c36 */ /* 0x002fe20008000000 */
[----:B------:R-:W1:Y:S01]  /*22b0*/  LDCU.64 UR20, c[0x0][0x3a0] ;  /* 0x00007400ff1477ac */ /* 0x000e620008000a00 */
[----:B------:R-:W-:Y:S02]  /*22c0*/  UIADD3 UR7, UPT, UPT, UR13, UR6, URZ ;  /* 0x000000060d077290 */ /* 0x000fe4000fffe0ff */
[----:B------:R-:W-:Y:S02]  /*22d0*/  UIADD3 UR18, UP3, UPT, UR13, UR6, URZ ;  /* 0x000000060d127290 */ /* 0x000fe4000ff7e0ff */
[----:B0-----:R-:W-:Y:S02]  /*22e0*/  UIMAD.WIDE.U32 UR8, UR7, 0x4, UR8 ;  /* 0x00000004070878a5 */ /* 0x001fe4000f8e0008 */
[----:B------:R-:W-:-:S02]  /*22f0*/  UIADD3.X UR7, UPT, UPT, URZ, URZ, URZ, UP3, !UPT ;  /* 0x000000ffff077290 */ /* 0x000fc40009ffe4ff */
[----:B-1----:R-:W-:Y:S02]  /*2300*/  ULEA UR20, UP3, UR18, UR20, 0x2 ;  /* 0x0000001412147291 */ /* 0x002fe4000f8610ff */
[----:B------:R-:W-:Y:S01]  /*2310*/  MOV R18, UR8 ;  /* 0x0000000800127c02 */ /* 0x000fe20008000f00 */
[----:B------:R-:W-:Y:S01]  /*2320*/  IMAD.U32 R19, RZ, RZ, UR9 ;  /* 0x00000009ff137e24 */ /* 0x000fe2000f8e00ff */
[----:B------:R-:W-:Y:S01]  /*2330*/  ULEA.HI.X UR7, UR18, UR21, UR7, 0x2, UP3 ;  /* 0x0000001512077291 */ /* 0x000fe200098f1407 */
[----:B--2---:R-:W-:Y:S01]  /*2340*/  IMAD.WIDE R2, R5, 0x4, R2 ;  /* 0x0000000405027825 */ /* 0x004fe200078e0202 */
[----:B------:R-:W-:Y:S02]  /*2350*/  MOV R4, UR20 ;  /* 0x0000001400047c02 */ /* 0x000fe40008000f00 */
[----:B------:R-:W2:Y:S02]  /*2360*/  LDG.E R18, desc[UR14][R18.64] ;  /* 0x0000000e12127981 */ /* 0x000ea4000c1e1900 */
[----:B------:R-:W-:-:S02]  /*2370*/  IMAD.U32 R5, RZ, RZ, UR7 ;  /* 0x00000007ff057e24 */ /* 0x000fc4000f8e00ff */
[----:B------:R-:W2:Y:S04]  /*2380*/  LDG.E R11, desc[UR14][R2.64] ;  /* 0x0000000e020b7981 */ /* 0x000ea8000c1e1900 */
[----:B------:R-:W3:Y:S04]  /*2390*/  LDG.E R20, desc[UR14][R2.64+0x4] ;  /* 0x0000040e02147981 */ /* 0x000ee8000c1e1900 */
[----:B------:R-:W3:Y:S04]  /*23a0*/  LDG.E R17, desc[UR14][R4.64+0x4] ;  /* 0x0000040e04117981 */ /* 0x000ee8000c1e1900 */
[----:B------:R-:W4:Y:S04]  /*23b0*/  LDG.E R22, desc[UR14][R2.64+0x8] ;  /* 0x0000080e02167981 */ /* 0x000f28000c1e1900 */
[----:B------:R-:W4:Y:S04]  /*23c0*/  LDG.E R21, desc[UR14][R4.64+0x8] ;  /* 0x0000080e04157981 */ /* 0x000f28000c1e1900 */
[----:B------:R-:W5:Y:S04]  /*23d0*/  LDG.E R23, desc[UR14][R4.64+0xc] ;  /* 0x00000c0e04177981 */ /* 0x000f68000c1e1900 */
[----:B------:R-:W5:Y:S01]  /*23e0*/  LDG.E R24, desc[UR14][R2.64+0xc] ;  /* 0x00000c0e02187981 */ /* 0x000f62000c1e1900 */
[----:B------:R-:W-:Y:S01]  /*23f0*/  UIADD3 UR6, UPT, UPT, UR6, 0x4, URZ ;  /* 0x0000000406067890 */ /* 0x000fe2000fffe0ff */
[----:B--2---:R-:W-:-:S04]  /*2400*/  FFMA R11, R11, R18, R16 ;  /* 0x000000120b0b7223 */ /* 0x004fc80000000010 */
[----:B---3--:R-:W-:-:S04]  /*2410*/  FFMA R11, R20, R17, R11 ;  /* 0x00000011140b7223 */ /* 0x008fc8000000000b */
[----:B----4-:R-:W-:-:S04]  /*2420*/  FFMA R11, R22, R21, R11 ;  /* 0x00000015160b7223 */ /* 0x010fc8000000000b */
[----:B-----5:R-:W-:-:S07]  /*2430*/  FFMA R16, R24, R23, R11 ;  /* 0x0000001718107223 */ /* 0x020fce000000000b */
.L_x_83:
[----:B------:R-:W-:Y:S05]  /*2440*/  BRA.U !UP2, `(.L_x_81) ;  /* 0x000000010a787547 */ /* 0x000fea000b800000 */
[----:B------:R-:W0:Y:S01]  /*2450*/  LDC.64 R2, c[0x0][0x398] ;  /* 0x0000e600ff027b82 */ /* 0x000e220000000a00 */
[----:B------:R-:W2:Y:S01]  /*2460*/  LDCU.64 UR8, c[0x0][0x3a0] ;  /* 0x00007400ff0877ac */ /* 0x000ea20008000a00 */
[----:B-1----:R-:W-:Y:S01]  /*2470*/  IADD3 R5, PT, PT, R10, UR6, RZ ;  /* 0x000000060a057c10 */ /* 0x002fe2000fffe0ff */
[----:B------:R-:W-:-:S04]  /*2480*/  UIADD3 UR7, UPT, UPT, UR13, UR6, URZ ;  /* 0x000000060d077290 */ /* 0x000fc8000fffe0ff */
[----:B--2---:R-:W-:Y:S01]  /*2490*/  UIMAD.WIDE.U32 UR8, UR7, 0x4, UR8 ;  /* 0x00000004070878a5 */ /* 0x004fe2000f8e0008 */
[----:B0-----:R-:W-:-:S05]  /*24a0*/  IMAD.WIDE R2, R5, 0x4, R2 ;  /* 0x0000000405027825 */ /* 0x001fca00078e0202 */
[----:B------:R-:W-:Y:S01]  /*24b0*/  MOV R5, UR9 ;  /* 0x0000000900057c02 */ /* 0x000fe20008000f00 */
[----:B------:R-:W-:Y:S01]  /*24c0*/  IMAD.U32 R4, RZ, RZ, UR8 ;  /* 0x00000008ff047e24 */ /* 0x000fe2000f8e00ff */
[----:B------:R-:W2:Y:S05]  /*24d0*/  LDG.E R11, desc[UR14][R2.64] ;  /* 0x0000000e020b7981 */ /* 0x000eaa000c1e1900 */
[----:B------:R-:W2:Y:S01]  /*24e0*/  LDG.E R4, desc[UR14][R4.64] ;  /* 0x0000000e04047981 */ /* 0x000ea2000c1e1900 */
[----:B------:R-:W-:Y:S01]  /*24f0*/  UISETP.NE.AND UP2, UPT, UR17, 0x1, UPT ;  /* 0x000000011100788c */ /* 0x000fe2000bf45270 */
[----:B--2---:R-:W-:-:S08]  /*2500*/  FFMA R16, R11, R4, R16 ;  /* 0x000000040b107223 */ /* 0x004fd00000000010 */
[----:B------:R-:W-:Y:S05]  /*2510*/  BRA.U !UP2, `(.L_x_81) ;  /* 0x000000010a447547 */ /* 0x000fea000b800000 */
[----:B------:R-:W0:Y:S01]  /*2520*/  LDCU.64 UR8, c[0x0][0x3a0] ;  /* 0x00007400ff0877ac */ /* 0x000e220008000a00 */
[----:B------:R-:W2:Y:S01]  /*2530*/  LDG.E R11, desc[UR14][R2.64+0x4] ;  /* 0x0000040e020b7981 */ /* 0x000ea2000c1e1900 */
[----:B------:R-:W-:Y:S02]  /*2540*/  UIADD3 UR7, UP2, UPT, UR13, UR6, URZ ;  /* 0x000000060d077290 */ /* 0x000fe4000ff5e0ff */
[----:B------:R-:W-:Y:S02]  /*2550*/  UISETP.NE.AND UP3, UPT, UR17, 0x2, UPT ;  /* 0x000000021100788c */ /* 0x000fe4000bf65270 */
[----:B------:R-:W-:-:S04]  /*2560*/  UIADD3.X UR13, UPT, UPT, URZ, URZ, URZ, UP2, !UPT ;  /* 0x000000ffff0d7290 */ /* 0x000fc800097fe4ff */
[----:B------:R-:W-:Y:S01]  /*2570*/  PLOP3.LUT P0, PT, PT, PT, UP3, 0x80, 0x8 ;  /* 0x000000000008781c */ /* 0x000fe20003f0f038 */
[----:B0-----:R-:W-:-:S04]  /*2580*/  ULEA UR6, UP2, UR7, UR8, 0x2 ;  /* 0x0000000807067291 */ /* 0x001fc8000f8410ff */
[----:B------:R-:W-:Y:S02]  /*2590*/  ULEA.HI.X UR7, UR7, UR9, UR13, 0x2, UP2 ;  /* 0x0000000907077291 */ /* 0x000fe400090f140d */
[----:B------:R-:W-:-:S06]  /*25a0*/  IMAD.U32 R18, RZ, RZ, UR6 ;  /* 0x00000006ff127e24 */ /* 0x000fcc000f8e00ff */
[----:B------:R-:W3:Y:S01]  /*25b0*/  @P0 LDG.E R17, desc[UR14][R2.64+0x8] ;  /* 0x0000080e02110981 */ /* 0x000ee2000c1e1900 */
[----:B------:R-:W-:Y:S01]  /*25c0*/  IMAD.U32 R4, RZ, RZ, UR6 ;  /* 0x00000006ff047e24 */ /* 0x000fe2000f8e00ff */
[----:B------:R-:W-:Y:S02]  /*25d0*/  MOV R19, UR7 ;  /* 0x0000000700137c02 */ /* 0x000fe40008000f00 */
[----:B------:R-:W-:-:S03]  /*25e0*/  MOV R5, UR7 ;  /* 0x0000000700057c02 */ /* 0x000fc60008000f00 */
[----:B------:R-:W2:Y:S04]  /*25f0*/  LDG.E R18, desc[UR14][R18.64+0x4] ;  /* 0x0000040e12127981 */ /* 0x000ea8000c1e1900 */
[----:B------:R-:W3:Y:S01]  /*2600*/  @P0 LDG.E R4, desc[UR14][R4.64+0x8] ;  /* 0x0000080e04040981 */ /* 0x000ee2000c1e1900 */
[----:B--2---:R-:W-:-:S04]  /*2610*/  FFMA R16, R11, R18, R16 ;  /* 0x000000120b107223 */ /* 0x004fc80000000010 */
[----:B---3--:R-:W-:-:S07]  /*2620*/  @P0 FFMA R16, R17, R4, R16 ;  /* 0x0000000411100223 */ /* 0x008fce0000000010 */
.L_x_81:
[----:B------:R-:W0:Y:S01]  /*2630*/  LDCU UR6, c[0x0][0x390] ;  /* 0x00007200ff0677ac */ /* 0x000e220008000800 */
[----:B------:R-:W-:-:S04]  /*2640*/  FSETP.GEU.AND P0, PT, R16, R9, PT ;  /* 0x000000091000720b */ /* 0x000fc80003f0e000 */
[----:B------:R-:W-:Y:S01]  /*2650*/  SEL R8, R8, UR5, P0 ;  /* 0x0000000508087c07 */ /* 0x000fe20008000000 */
[----:B------:R-:W-:Y:S01]  /*2660*/  UIADD3 UR5, UPT, UPT, UR5, 0x1, URZ ;  /* 0x0000000105057890 */ /* 0x000fe2000fffe0ff */
[----:B------:R-:W-:-:S03]  /*2670*/  FSEL R9, R16, R9, !P0 ;  /* 0x0000000910097208 */ /* 0x000fc60004000000 */
[----:B0-----:R-:W-:-:S09]  /*2680*/  UISETP.NE.AND UP2, UPT, UR5, UR6, UPT ;  /* 0x000000060500728c */ /* 0x001fd2000bf45270 */
[----:B------:R-:W-:Y:S05]  /*2690*/  BRA.U UP2, `(.L_x_84) ;  /* 0xfffffff502107547 */ /* 0x000fea000b83ffff */
[----:B------:R-:W-:-:S05]  /*26a0*/  IMAD.WIDE R2, R7, 0x4, R14 ;  /* 0x0000000407027825 */ /* 0x000fca00078e020e */
[----:B------:R0:W-:Y:S02]  /*26b0*/  STG.E desc[UR14][R2.64], R8 ;  /* 0x0000000802007986 */ /* 0x0001e4000c10190e */
.L_x_78:
[----:B------:R-:W-:Y:S05]  /*26c0*/  BSYNC.RECONVERGENT B0 ;  /* 0x0000000000007941 */ /* 0x000fea0003800200 */
.L_x_77:
[----:B------:R-:W2:Y:S01]  /*26d0*/  LDCU UR6, c[0x0][0x384] ;  /* 0x00007080ff0677ac */ /* 0x000ea20008000800 */
[----:B------:R-:W-:-:S04]  /*26e0*/  UIADD3 UR5, UPT, UPT, UR4, 0x1, URZ ;  /* 0x0000000104057890 */ /* 0x000fc8000fffe0ff */
[----:B--2---:R-:W-:-:S06]  /*26f0*/  UISETP.NE.AND UP2, UPT, UR5, UR6, UPT ;  /* 0x000000060500728c */ /* 0x004fcc000bf45270 */
[----:B------:R-:W-:-:S13]  /*2700*/  PLOP3.LUT P0, PT, PT, PT, UP2, 0x80, 0x8 ;  /* 0x000000000008781c */ /* 0x000fda0003f0f028 */
[----:B------:R-:W-:Y:S05]  /*2710*/  @!P0 EXIT ;  /* 0x000000000000894d */ /* 0x000fea0003800000 */
[----:B------:R-:W-:Y:S01]  /*2720*/  UMOV UR4, UR5 ;  /* 0x0000000500047c82 */ /* 0x000fe20008000000 */
[----:B------:R-:W-:Y:S05]  /*2730*/  BRA `(.L_x_85) ;  /* 0xfffffff000b87947 */ /* 0x000fea000383ffff */
.L_x_67:
[C---:B------:R-:W-:Y:S01]  /*2740*/  ISETP.GE.U32.AND P1, PT, R3.reuse, 0x4, PT ;  /* 0x000000040300780c */ /* 0x040fe20003f26070 */
[----:B-1----:R-:W-:Y:S01]  /*2750*/  IMAD.MOV.U32 R5, RZ, RZ, RZ ;  /* 0x000000ffff057224 */ /* 0x002fe200078e00ff */
[----:B------:R-:W-:-:S04]  /*2760*/  LOP3.LUT R8, R3, 0x3, RZ, 0xc0, !PT ;  /* 0x0000000303087812 */ /* 0x000fc800078ec0ff */
[----:B------:R-:W-:-:S07]  /*2770*/  ISETP.NE.AND P0, PT, R8, RZ, PT ;  /* 0x000000ff0800720c */ /* 0x000fce0003f05270 */
[----:B------:R-:W-:Y:S06]  /*2780*/  @!P1 BRA `(.L_x_86) ;  /* 0x0000000000589947 */ /* 0x000fec0003800000 */
[----:B------:R-:W-:Y:S01]  /*2790*/  HFMA2 R4, -RZ, RZ, 0, 0 ;  /* 0x00000000ff047431 */ /* 0x000fe200000001ff */
[----:B------:R-:W-:-:S07]  /*27a0*/  LOP3.LUT R5, R3, 0x7ffffffc, RZ, 0xc0, !PT ;  /* 0x7ffffffc03057812 */ /* 0x000fce00078ec0ff */
.L_x_87:
[C---:B------:R-:W-:Y:S02]  /*27b0*/  IMAD R11, R4.reuse, 0x80, R0 ;  /* 0x00000080040b7824 */ /* 0x040fe400078e0200 */
[----:B------:R-:W-:Y:S02]  /*27c0*/  VIADD R4, R4, 0x4 ;  /* 0x0000000404047836 */ /* 0x000fe40000000000 */
[C---:B------:R-:W-:Y:S01]  /*27d0*/  VIADD R7, R11.reuse, 0x100 ;  /* 0x000001000b077836 */ /* 0x040fe20000000000 */
[C---:B------:R-:W-:Y:S02]  /*27e0*/  IADD3 R3, PT, PT, R11.reuse, 0x80, RZ ;  /* 0x000000800b037810 */ /* 0x040fe40007ffe0ff */
[----:B------:R-:W-:Y:S02]  /*27f0*/  IADD3 R9, PT, PT, R11, 0x180, RZ ;  /* 0x000001800b097810 */ /* 0x000fe40007ffe0ff */
[-C--:B------:R-:W-:Y:S01]  /*2800*/  ISETP.GE.AND P2, PT, R3, R6.reuse, PT ;  /* 0x000000060300720c */ /* 0x080fe20003f46270 */
[----:B------:R-:W-:Y:S01]  /*2810*/  IMAD.WIDE R2, R11, 0x4, R14 ;  /* 0x000000040b027825 */ /* 0x000fe200078e020e */
[----:B------:R-:W-:-:S02]  /*2820*/  ISETP.GE.AND P3, PT, R7, R6, PT ;  /* 0x000000060700720c */ /* 0x000fc40003f66270 */
[-C--:B------:R-:W-:Y:S02]  /*2830*/  ISETP.GE.AND P4, PT, R9, R6.reuse, PT ;  /* 0x000000060900720c */ /* 0x080fe40003f86270 */
[----:B------:R-:W-:-:S07]  /*2840*/  ISETP.GE.AND P1, PT, R11, R6, PT ;  /* 0x000000060b00720c */ /* 0x000fce0003f26270 */
[----:B------:R-:W-:Y:S02]  /*2850*/  @!P2 MOV R9, 0xffffffff ;  /* 0xffffffff0009a802 */ /* 0x000fe40000000f00 */
[----:B------:R-:W-:Y:S02]  /*2860*/  @!P3 IMAD.MOV.U32 R11, RZ, RZ, -0x1 ;  /* 0xffffffffff0bb424 */ /* 0x000fe400078e00ff */
[----:B------:R-:W-:Y:S01]  /*2870*/  @!P4 MOV R13, 0xffffffff ;  /* 0xffffffff000dc802 */ /* 0x000fe20000000f00 */
[----:B------:R0:W-:Y:S01]  /*2880*/  @!P2 STG.E desc[UR14][R2.64+0x200], R9 ;  /* 0x000200090200a986 */ /* 0x0001e2000c10190e */
[----:B------:R-:W-:-:S03]  /*2890*/  @!P1 IMAD.MOV.U32 R7, RZ, RZ, -0x1 ;  /* 0xffffffffff079424 */ /* 0x000fc600078e00ff */
[----:B------:R0:W-:Y:S04]  /*28a0*/  @!P3 STG.E desc[UR14][R2.64+0x400], R11 ;  /* 0x0004000b0200b986 */ /* 0x0001e8000c10190e */
[----:B------:R0:W-:Y:S04]  /*28b0*/  @!P4 STG.E desc[UR14][R2.64+0x600], R13 ;  /* 0x0006000d0200c986 */ /* 0x0001e8000c10190e */
[----:B------:R0:W-:Y:S01]  /*28c0*/  @!P1 STG.E desc[UR14][R2.64], R7 ;  /* 0x0000000702009986 */ /* 0x0001e2000c10190e */
[----:B------:R-:W-:-:S13]  /*28d0*/  ISETP.NE.AND P1, PT, R4, R5, PT ;  /* 0x000000050400720c */ /* 0x000fda0003f25270 */
[----:B0-----:R-:W-:Y:S05]  /*28e0*/  @P1 BRA `(.L_x_87) ;  /* 0xfffffffc00b01947 */ /* 0x001fea000383ffff */
.L_x_86:
[----:B------:R-:W-:Y:S05]  /*28f0*/  @!P0 EXIT ;  /* 0x000000000000894d */ /* 0x000fea0003800000 */
[----:B------:R-:W-:-:S05]  /*2900*/  UMOV UR4, URZ ;  /* 0x000000ff00047c82 */ /* 0x000fca0008000000 */
.L_x_88:
[----:B------:R-:W-:Y:S01]  /*2910*/  LEA R3, R5, R0, 0x7 ;  /* 0x0000000005037211 */ /* 0x000fe200078e38ff */
[----:B------:R-:W-:-:S03]  /*2920*/  UIADD3 UR4, UPT, UPT, UR4, 0x1, URZ ;  /* 0x0000000104047890 */ /* 0x000fc6000fffe0ff */
[----:B------:R-:W-:-:S13]  /*2930*/  ISETP.GE.AND P0, PT, R3, R6, PT ;  /* 0x000000060300720c */ /* 0x000fda0003f06270 */
[----:B------:R-:W-:-:S04]  /*2940*/  @!P0 IMAD.WIDE R2, R3, 0x4, R14 ;  /* 0x0000000403028825 */ /* 0x000fc800078e020e */
[----:B------:R-:W-:-:S05]  /*2950*/  @!P0 IMAD.MOV.U32 R7, RZ, RZ, -0x1 ;  /* 0xffffffffff078424 */ /* 0x000fca00078e00ff */
[----:B------:R0:W-:Y:S01]  /*2960*/  @!P0 STG.E desc[UR14][R2.64], R7 ;  /* 0x0000000702008986 */ /* 0x0001e2000c10190e */
[----:B------:R-:W-:-:S13]  /*2970*/  ISETP.NE.AND P0, PT, R8, UR4, PT ;  /* 0x0000000408007c0c */ /* 0x000fda000bf05270 */
[----:B0-----:R-:W-:Y:S05]  /*2980*/  @!P0 EXIT ;  /* 0x000000000000894d */ /* 0x001fea0003800000 */
[----:B------:R-:W-:Y:S01]  /*2990*/  IADD3 R5, PT, PT, R5, 0x1, RZ ;  /* 0x0000000105057810 */ /* 0x000fe20007ffe0ff */
[----:B------:R-:W-:Y:S06]  /*29a0*/  BRA `(.L_x_88) ;  /* 0xfffffffc00d87947 */ /* 0x000fec000383ffff */
.L_x_89:
        /* <DEDUP_REMOVED lines=13> */
.L_x_100:


//--------------------- .text._ZN3cub18CUB_300001_SM_10006detail8for_each13static_kernelINS2_12policy_hub_t12policy_500_tElN6thrust24THRUST_300001_SM_1000_NS8cuda_cub10__tabulate7functorINS7_6detail15normal_iteratorINS7_10device_ptrIiEEEENS7_6system6detail7generic6detail22compute_sequence_valueIivEElEEEEvT0_T1_ --------------------------
	.section	.text._ZN3cub18CUB_300001_SM_10006detail8for_each13static_kernelINS2_12policy_hub_t12policy_500_tElN6thrust24THRUST_300001_SM_1000_NS8cuda_cub10__tabulate7functorINS7_6detail15normal_iteratorINS7_10device_ptrIiEEEENS7_6system6detail7generic6detail22compute_sequence_valueIivEElEEEEvT0_T1_,"ax",@progbits
	.align	128
        .global         _ZN3cub18CUB_300001_SM_10006detail8for_each13static_kernelINS2_12policy_hub_t12policy_500_tElN6thrust24THRUST_300001_SM_1000_NS8cuda_cub10__tabulate7functorINS7_6detail15normal_iteratorINS7_10device_ptrIiEEEENS7_6system6detail7generic6detail22compute_sequence_valueIivEElEEEEvT0_T1_
        .type           _ZN3cub18CUB_300001_SM_10006detail8for_each13static_kernelINS2_12policy_hub_t12policy_500_tElN6thrust24THRUST_300001_SM_1000_NS8cuda_cub10__tabulate7functorINS7_6detail15normal_iteratorINS7_10device_ptrIiEEEENS7_6system6detail7generic6detail22compute_sequence_valueIivEElEEEEvT0_T1_,@function
        .size           _ZN3cub18CUB_300001_SM_10006detail8for_each13static_kernelINS2_12policy_hub_t12policy_500_tElN6thrust24THRUST_300001_SM_1000_NS8cuda_cub10__tabulate7functorINS7_6detail15normal_iteratorINS7_10device_ptrIiEEEENS7_6system6detail7generic6detail22compute_sequence_valueIivEElEEEEvT0_T1_,(.L_x_101 - _ZN3cub18CUB_300001_SM_10006detail8for_each13static_kernelINS2_12policy_hub_t12policy_500_tElN6thrust24THRUST_300001_SM_1000_NS8cuda_cub10__tabulate7functorINS7_6detail15normal_iteratorINS7_10device_ptrIiEEEENS7_6system6detail7generic6detail22compute_sequence_valueIivEElEEEEvT0_T1_)
        .other          _ZN3cub18CUB_300001_SM_10006detail8for_each13static_kernelINS2_12policy_hub_t12policy_500_tElN6thrust24THRUST_300001_SM_1000_NS8cuda_cub10__tabulate7functorINS7_6detail15normal_iteratorINS7_10device_ptrIiEEEENS7_6system6detail7generic6detail22compute_sequence_valueIivEElEEEEvT0_T1_,@"STO_CUDA_ENTRY STV_DEFAULT"
_ZN3cub18CUB_300001_SM_10006detail8for_each13static_kernelINS2_12policy_hub_t12policy_500_tElN6thrust24THRUST_300001_SM_1000_NS8cuda_cub10__tabulate7functorINS7_6detail15normal_iteratorINS7_10device_ptrIiEEEENS7_6system6detail7generic6detail22compute_sequence_valueIivEElEEEEvT0_T1_:
.text._ZN3cub18CUB_300001_SM_10006detail8for_each13static_kernelINS2_12policy_hub_t12policy_500_tElN6thrust24THRUST_300001_SM_1000_NS8cuda_cub10__tabulate7functorINS7_6detail15normal_iteratorINS7_10device_ptrIiEEEENS7_6system6detail7generic6detail22compute_sequence_valueIivEElEEEEvT0_T1_:
[----:B------:R-:W-:Y:S08]  /*0000*/  LDC R1, c[0x0][0x37c] ;  /* 0x0000df00ff017b82 */ /* 0x000ff00000000800 */
[----:B------:R-:W0:Y:S01]  /*0010*/  S2UR UR4, SR_CTAID.X ;  /* 0x00000000000479c3 */ /* 0x000e220000002500 */
[----:B------:R-:W1:Y:S01]  /*0020*/  LDCU.64 UR6, c[0x0][0x380] ;  /* 0x00007000ff0677ac */ /* 0x000e620008000a00 */
[----:B------:R-:W2:Y:S01]  /*0030*/  LDCU.64 UR8, c[0x0][0x358] ;  /* 0x00006b00ff0877ac */ /* 0x000ea20008000a00 */
[----:B0-----:R-:W-:-:S04]  /*0040*/  UIMAD.WIDE.U32 UR4, UR4, 0x200, URZ ;  /* 0x00000200040478a5 */ /* 0x001fc8000f8e00ff */
[----:B-1----:R-:W-:-:S04]  /*0050*/  UIADD3 UR6, UP0, UPT, -UR4, UR6, URZ ;  /* 0x0000000604067290 */ /* 0x002fc8000ff1e1ff */
[----:B------:R-:W-:Y:S02]  /*0060*/  UIADD3.X UR7, UPT, UPT, ~UR5, UR7, URZ, UP0, !UPT ;  /* 0x0000000705077290 */ /* 0x000fe400087fe5ff */
[----:B------:R-:W-:-:S04]  /*0070*/  UISETP.GE.U32.AND UP0, UPT, UR6, 0x200, UPT ;  /* 0x000002000600788c */ /* 0x000fc8000bf06070 */
[----:B------:R-:W-:-:S09]  /*0080*/  UISETP.GE.AND.EX UP0, UPT, UR7, URZ, UPT, UP0 ;  /* 0x000000ff0700728c */ /* 0x000fd2000bf06300 */
[----:B--2---:R-:W-:Y:S05]  /*0090*/  BRA.U !UP0, `(.L_x_90) ;  /* 0x0000000108347547 */ /* 0x004fea000b800000 */
[----:B------:R-:W0:Y:S01]  /*00a0*/  S2R R0, SR_TID.X ;  /* 0x0000000000007919 */ /* 0x000e220000002100 */
[----:B------:R-:W1:Y:S01]  /*00b0*/  LDC.64 R6, c[0x0][0x390] ;  /* 0x0000e400ff067b82 */ /* 0x000e620000000a00 */
[----:B------:R-:W2:Y:S01]  /*00c0*/  LDCU.64 UR10, c[0x0][0x388] ;  /* 0x00007100ff0a77ac */ /* 0x000ea20008000a00 */
[----:B0-----:R-:W-:-:S05]  /*00d0*/  IADD3 R5, P0, PT, R0, UR4, RZ ;  /* 0x0000000400057c10 */ /* 0x001fca000ff1e0ff */
[----:B------:R-:W-:Y:S01]  /*00e0*/  IMAD.X R4, RZ, RZ, UR5, P0 ;  /* 0x00000005ff047e24 */ /* 0x000fe200080e06ff */
[C---:B--2---:R-:W-:Y:S01]  /*00f0*/  LEA R2, P0, R5.reuse, UR10, 0x2 ;  /* 0x0000000a05027c11 */ /* 0x044fe2000f8010ff */
[----:B------:R-:W-:-:S03]  /*0100*/  VIADD R0, R5, 0x100 ;  /* 0x0000010005007836 */ /* 0x000fc60000000000 */
[C---:B------:R-:W-:Y:S01]  /*0110*/  LEA.HI.X R3, R5.reuse, UR11, R4, 0x2, P0 ;  /* 0x0000000b05037c11 */ /* 0x040fe200080f1404 */
[-CC-:B-1----:R-:W-:Y:S02]  /*0120*/  IMAD R5, R5, R7.reuse, R6.reuse ;  /* 0x0000000705057224 */ /* 0x182fe400078e0206 */
[----:B------:R-:W-:-:S03]  /*0130*/  IMAD R7, R0, R7, R6 ;  /* 0x0000000700077224 */ /* 0x000fc600078e0206 */
[----:B------:R-:W-:Y:S04]  /*0140*/  STG.E desc[UR8][R2.64], R5 ;  /* 0x0000000502007986 */ /* 0x000fe8000c101908 */
[----:B------:R-:W-:Y:S01]  /*0150*/  STG.E desc[UR8][R2.64+0x400], R7 ;  /* 0x0004000702007986 */ /* 0x000fe2000c101908 */
[----:B------:R-:W-:Y:S05]  /*0160*/  EXIT ;  /* 0x000000000000794d */ /* 0x000fea0003800000 */
.L_x_90:
[----:B------:R-:W0:Y:S01]  /*0170*/  S2R R2, SR_TID.X ;  /* 0x0000000000027919 */ /* 0x000e220000002100 */
[----:B------:R-:W-:Y:S01]  /*0180*/  USHF.R.S32.HI UR7, URZ, 0x1f, UR6 ;  /* 0x0000001fff077899 */ /* 0x000fe20008011406 */
[----:B------:R-:W-:Y:S05]  /*0190*/  BSSY.RECONVERGENT B0, `(.L_x_91) ;  /* 0x0000011000007945 */ /* 0x000fea0003800200 */
[----:B------:R-:W-:Y:S02]  /*01a0*/  IMAD.U32 R3, RZ, RZ, UR7 ;  /* 0x00000007ff037e24 */ /* 0x000fe4000f8e00ff */
[----:B------:R-:W-:Y:S01]  /*01b0*/  IMAD.U32 R4, RZ, RZ, UR7 ;  /* 0x00000007ff047e24 */ /* 0x000fe2000f8e00ff */
[C---:B0-----:R-:W-:Y:S01]  /*01c0*/  ISETP.LT.U32.AND P0, PT, R2.reuse, UR6, PT ;  /* 0x0000000602007c0c */ /* 0x041fe2000bf01070 */
[----:B------:R-:W-:-:S03]  /*01d0*/  VIADD R0, R2, 0x100 ;  /* 0x0000010002007836 */ /* 0x000fc60000000000 */
[----:B------:R-:W-:Y:S02]  /*01e0*/  ISETP.GT.AND.EX P0, PT, R3, RZ, PT, P0 ;  /* 0x000000ff0300720c */ /* 0x000fe40003f04300 */
[----:B------:R-:W-:-:S04]  /*01f0*/  ISETP.LT.U32.AND P1, PT, R0, UR6, PT ;  /* 0x0000000600007c0c */ /* 0x000fc8000bf21070 */
[----:B------:R-:W-:-:S07]  /*0200*/  ISETP.GT.AND.EX P1, PT, R4, RZ, PT, P1 ;  /* 0x000000ff0400720c */ /* 0x000fce0003f24310 */
[----:B------:R-:W-:Y:S06]  /*0210*/  @!P0 BRA `(.L_x_92) ;  /* 0x0000000000208947 */ /* 0x000fec0003800000 */
[----:B------:R-:W0:Y:S01]  /*0220*/  LDC.64 R6, c[0x0][0x390] ;  /* 0x0000e400ff067b82 */ /* 0x000e220000000a00 */
[----:B------:R-:W1:Y:S01]  /*0230*/  LDCU.64 UR10, c[0x0][0x388] ;  /* 0x00007100ff0a77ac */ /* 0x000e620008000a00 */
[----:B------:R-:W-:-:S05]  /*0240*/  IADD3 R4, P0, PT, R2, UR4, RZ ;  /* 0x0000000402047c10 */ /* 0x000fca000ff1e0ff */
[----:B------:R-:W-:Y:S01]  /*0250*/  IMAD.X R3, RZ, RZ, UR5, P0 ;  /* 0x00000005ff037e24 */ /* 0x000fe200080e06ff */
[----:B-1----:R-:W-:-:S04]  /*0260*/  LEA R2, P0, R4, UR10, 0x2 ;  /* 0x0000000a04027c11 */ /* 0x002fc8000f8010ff */
[C---:B------:R-:W-:Y:S01]  /*0270*/  LEA.HI.X R3, R4.reuse, UR11, R3, 0x2, P0 ;  /* 0x0000000b04037c11 */ /* 0x040fe200080f1403 */
[----:B0-----:R-:W-:-:S05]  /*0280*/  IMAD R7, R4, R7, R6 ;  /* 0x0000000704077224 */ /* 0x001fca00078e0206 */
[----:B------:R0:W-:Y:S03]  /*0290*/  STG.E desc[UR8][R2.64], R7 ;  /* 0x0000000702007986 */ /* 0x0001e6000c101908 */
.L_x_92:
[----:B------:R-:W-:Y:S05]  /*02a0*/  BSYNC.RECONVERGENT B0 ;  /* 0x0000000000007941 */ /* 0x000fea0003800200 */
.L_x_91:
[----:B------:R-:W-:Y:S05]  /*02b0*/  @!P1 EXIT ;  /* 0x000000000000994d */ /* 0x000fea0003800000 */
[----:B------:R-:W1:Y:S01]  /*02c0*/  LDC.64 R4, c[0x0][0x390] ;  /* 0x0000e400ff047b82 */ /* 0x000e620000000a00 */
[----:B------:R-:W2:Y:S01]  /*02d0*/  LDCU.64 UR6, c[0x0][0x388] ;  /* 0x00007100ff0677ac */ /* 0x000ea20008000a00 */
[----:B------:R-:W-:-:S05]  /*02e0*/  IADD3 R0, P0, PT, R0, UR4, RZ ;  /* 0x0000000400007c10 */ /* 0x000fca000ff1e0ff */
[----:B0-----:R-:W-:Y:S01]  /*02f0*/  IMAD.X R3, RZ, RZ, UR5, P0 ;  /* 0x00000005ff037e24 */ /* 0x001fe200080e06ff */
[----:B--2---:R-:W-:-:S04]  /*0300*/  LEA R2, P0, R0, UR6, 0x2 ;  /* 0x0000000600027c11 */ /* 0x004fc8000f8010ff */
[C---:B------:R-:W-:Y:S01]  /*0310*/  LEA.HI.X R3, R0.reuse, UR7, R3, 0x2, P0 ;  /* 0x0000000700037c11 */ /* 0x040fe200080f1403 */
[----:B-1----:R-:W-:-:S05]  /*0320*/  IMAD R5, R0, R5, R4 ;  /* 0x0000000500057224 */ /* 0x002fca00078e0204 */
[----:B------:R-:W-:Y:S01]  /*0330*/  STG.E desc[UR8][R2.64], R5 ;  /* 0x0000000502007986 */ /* 0x000fe2000c101908 */
[----:B------:R-:W-:Y:S05]  /*0340*/  EXIT ;  /* 0x000000000000794d */ /* 0x000fea0003800000 */
.L_x_93:
        /* <DEDUP_REMOVED lines=11> */
.L_x_101:


//--------------------- .text._ZN3cub18CUB_300001_SM_10006detail8for_each13static_kernelINS2_12policy_hub_t12policy_500_tEmN6thrust24THRUST_300001_SM_1000_NS8cuda_cub20__uninitialized_fill7functorINS7_10device_ptrIiEEiEEEEvT0_T1_ --------------------------
	.section	.text._ZN3cub18CUB_300001_SM_10006detail8for_each13static_kernelINS2_12policy_hub_t12policy_500_tEmN6thrust24THRUST_300001_SM_1000_NS8cuda_cub20__uninitialized_fill7functorINS7_10device_ptrIiEEiEEEEvT0_T1_,"ax",@progbits
	.align	128
        .global         _ZN3cub18CUB_300001_SM_10006detail8for_each13static_kernelINS2_12policy_hub_t12policy_500_tEmN6thrust24THRUST_300001_SM_1000_NS8cuda_cub20__uninitialized_fill7functorINS7_10device_ptrIiEEiEEEEvT0_T1_
        .type           _ZN3cub18CUB_300001_SM_10006detail8for_each13static_kernelINS2_12policy_hub_t12policy_500_tEmN6thrust24THRUST_300001_SM_1000_NS8cuda_cub20__uninitialized_fill7functorINS7_10device_ptrIiEEiEEEEvT0_T1_,@function
        .size           _ZN3cub18CUB_300001_SM_10006detail8for_each13static_kernelINS2_12policy_hub_t12policy_500_tEmN6thrust24THRUST_300001_SM_1000_NS8cuda_cub20__uninitialized_fill7functorINS7_10device_ptrIiEEiEEEEvT0_T1_,(.L_x_102 - _ZN3cub18CUB_300001_SM_10006detail8for_each13static_kernelINS2_12policy_hub_t12policy_500_tEmN6thrust24THRUST_300001_SM_1000_NS8cuda_cub20__uninitialized_fill7functorINS7_10device_ptrIiEEiEEEEvT0_T1_)
        .other          _ZN3cub18CUB_300001_SM_10006detail8for_each13static_kernelINS2_12policy_hub_t12policy_500_tEmN6thrust24THRUST_300001_SM_1000_NS8cuda_cub20__uninitialized_fill7functorINS7_10device_ptrIiEEiEEEEvT0_T1_,@"STO_CUDA_ENTRY STV_DEFAULT"
_ZN3cub18CUB_300001_SM_10006detail8for_each13static_kernelINS2_12policy_hub_t12policy_500_tEmN6thrust24THRUST_300001_SM_1000_NS8cuda_cub20__uninitialized_fill7functorINS7_10device_ptrIiEEiEEEEvT0_T1_:
.text._ZN3cub18CUB_300001_SM_10006detail8for_each13static_kernelINS2_12policy_hub_t12policy_500_tEmN6thrust24THRUST_300001_SM_1000_NS8cuda_cub20__uninitialized_fill7functorINS7_10device_ptrIiEEiEEEEvT0_T1_:
        /* <DEDUP_REMOVED lines=8> */
[----:B------:R-:W-:-:S09]  /*0080*/  UISETP.GE.U32.AND.EX UP0, UPT, UR7, URZ, UPT, UP0 ;  /* 0x000000ff0700728c */ /* 0x000fd2000bf06100 */
[----:B--2---:R-:W-:Y:S05]  /*0090*/  BRA.U !UP0, `(.L_x_94) ;  /* 0x0000000108287547 */ /* 0x004fea000b800000 */
[----:B------:R-:W0:Y:S01]  /*00a0*/  S2R R0, SR_TID.X ;  /* 0x0000000000007919 */ /* 0x000e220000002100 */
[----:B------:R-:W1:Y:S01]  /*00b0*/  LDCU.64 UR6, c[0x0][0x388] ;  /* 0x00007100ff0677ac */ /* 0x000e620008000a00 */
[----:B------:R-:W2:Y:S01]  /*00c0*/  LDC R5, c[0x0][0x390] ;  /* 0x0000e400ff057b82 */ /* 0x000ea20000000800 */
[----:B0-----:R-:W-:-:S05]  /*00d0*/  IADD3 R0, P0, PT, R0, UR4, RZ ;  /* 0x0000000400007c10 */ /* 0x001fca000ff1e0ff */
[----:B------:R-:W-:Y:S01]  /*00e0*/  IMAD.X R3, RZ, RZ, UR5, P0 ;  /* 0x00000005ff037e24 */ /* 0x000fe200080e06ff */
[----:B-1----:R-:W-:-:S04]  /*00f0*/  LEA R2, P0, R0, UR6, 0x2 ;  /* 0x0000000600027c11 */ /* 0x002fc8000f8010ff */
[----:B------:R-:W-:-:S05]  /*0100*/  LEA.HI.X R3, R0, UR7, R3, 0x2, P0 ;  /* 0x0000000700037c11 */ /* 0x000fca00080f1403 */
[----:B--2---:R-:W-:Y:S04]  /*0110*/  STG.E desc[UR8][R2.64], R5 ;  /* 0x0000000502007986 */ /* 0x004fe8000c101908 */
[----:B------:R-:W-:Y:S01]  /*0120*/  STG.E desc[UR8][R2.64+0x400], R5 ;  /* 0x0004000502007986 */ /* 0x000fe2000c101908 */
[----:B------:R-:W-:Y:S05]  /*0130*/  EXIT ;  /* 0x000000000000794d */ /* 0x000fea0003800000 */
.L_x_94:
[----:B------:R-:W0:Y:S01]  /*0140*/  S2R R0, SR_TID.X ;  /* 0x0000000000007919 */ /* 0x000e220000002100 */
[----:B------:R-:W-:Y:S01]  /*0150*/  IMAD.U32 R2, RZ, RZ, UR7 ;  /* 0x00000007ff027e24 */ /* 0x000fe2000f8e00ff */
[----:B------:R-:W1:Y:S01]  /*0160*/  LDCU.64 UR10, c[0x0][0x388] ;  /* 0x00007100ff0a77ac */ /* 0x000e620008000a00 */
[----:B------:R-:W-:Y:S01]  /*0170*/  IMAD.U32 R4, RZ, RZ, UR7 ;  /* 0x00000007ff047e24 */ /* 0x000fe2000f8e00ff */
[----:B0-----:R-:W-:-:S04]  /*0180*/  ISETP.LT.U32.AND P0, PT, R0, UR6, PT ;  /* 0x0000000600007c0c */ /* 0x001fc8000bf01070 */
[----:B------:R-:W-:Y:S01]  /*0190*/  ISETP.GT.U32.AND.EX P0, PT, R2, RZ, PT, P0 ;  /* 0x000000ff0200720c */ /* 0x000fe20003f04100 */
[C---:B------:R-:W-:Y:S01]  /*01a0*/  VIADD R2, R0.reuse, 0x100 ;  /* 0x0000010000027836 */ /* 0x040fe20000000000 */
[----:B------:R-:W-:-:S04]  /*01b0*/  IADD3 R0, P2, PT, R0, UR4, RZ ;  /* 0x0000000400007c10 */ /* 0x000fc8000ff5e0ff */
[----:B------:R-:W-:Y:S01]  /*01c0*/  ISETP.LT.U32.AND P1, PT, R2, UR6, PT ;  /* 0x0000000602007c0c */ /* 0x000fe2000bf21070 */
[----:B------:R-:W-:Y:S01]  /*01d0*/  IMAD.X R3, RZ, RZ, UR5, P2 ;  /* 0x00000005ff037e24 */ /* 0x000fe200090e06ff */
[----:B-1----:R-:W-:Y:S02]  /*01e0*/  LEA R2, P2, R0, UR10, 0x2 ;  /* 0x0000000a00027c11 */ /* 0x002fe4000f8410ff */
[----:B------:R-:W-:Y:S02]  /*01f0*/  ISETP.GT.U32.AND.EX P1, PT, R4, RZ, PT, P1 ;  /* 0x000000ff0400720c */ /* 0x000fe40003f24110 */
[----:B------:R-:W-:Y:S01]  /*0200*/  LEA.HI.X R3, R0, UR11, R3, 0x2, P2 ;  /* 0x0000000b00037c11 */ /* 0x000fe200090f1403 */
[----:B------:R-:W0:Y:S04]  /*0210*/  @P0 LDC R5, c[0x0][0x390] ;  /* 0x0000e400ff050b82 */ /* 0x000e280000000800 */
[----:B0-----:R0:W-:Y:S06]  /*0220*/  @P0 STG.E desc[UR8][R2.64], R5 ;  /* 0x0000000502000986 */ /* 0x0011ec000c101908 */
[----:B------:R-:W-:Y:S05]  /*0230*/  @!P1 EXIT ;  /* 0x000000000000994d */ /* 0x000fea0003800000 */
[----:B0-----:R-:W0:Y:S02]  /*0240*/  LDC R5, c[0x0][0x390] ;  /* 0x0000e400ff057b82 */ /* 0x001e240000000800 */
[----:B0-----:R-:W-:Y:S01]  /*0250*/  STG.E desc[UR8][R2.64+0x400], R5 ;  /* 0x0004000502007986 */ /* 0x001fe2000c101908 */
[----:B------:R-:W-:Y:S05]  /*0260*/  EXIT ;  /* 0x000000000000794d */ /* 0x000fea0003800000 */
.L_x_95:
        /* <DEDUP_REMOVED lines=9> */
.L_x_102:


//--------------------- .text._ZN3cub18CUB_300001_SM_10006detail8for_each13static_kernelINS2_12policy_hub_t12policy_500_tEmN6thrust24THRUST_300001_SM_1000_NS8cuda_cub20__uninitialized_fill7functorINS7_10device_ptrIfEEfEEEEvT0_T1_ --------------------------
	.section	.text._ZN3cub18CUB_300001_SM_10006detail8for_each13static_kernelINS2_12policy_hub_t12policy_500_tEmN6thrust24THRUST_300001_SM_1000_NS8cuda_cub20__uninitialized_fill7functorINS7_10device_ptrIfEEfEEEEvT0_T1_,"ax",@progbits
	.align	128
        .global         _ZN3cub18CUB_300001_SM_10006detail8for_each13static_kernelINS2_12policy_hub_t12policy_500_tEmN6thrust24THRUST_300001_SM_1000_NS8cuda_cub20__uninitialized_fill7functorINS7_10device_ptrIfEEfEEEEvT0_T1_
        .type           _ZN3cub18CUB_300001_SM_10006detail8for_each13static_kernelINS2_12policy_hub_t12policy_500_tEmN6thrust24THRUST_300001_SM_1000_NS8cuda_cub20__uninitialized_fill7functorINS7_10device_ptrIfEEfEEEEvT0_T1_,@function
        .size           _ZN3cub18CUB_300001_SM_10006detail8for_each13static_kernelINS2_12policy_hub_t12policy_500_tEmN6thrust24THRUST_300001_SM_1000_NS8cuda_cub20__uninitialized_fill7functorINS7_10device_ptrIfEEfEEEEvT0_T1_,(.L_x_103 - _ZN3cub18CUB_300001_SM_10006detail8for_each13static_kernelINS2_12policy_hub_t12policy_500_tEmN6thrust24THRUST_300001_SM_1000_NS8cuda_cub20__uninitialized_fill7functorINS7_10device_ptrIfEEfEEEEvT0_T1_)
        .other          _ZN3cub18CUB_300001_SM_10006detail8for_each13static_kernelINS2_12policy_hub_t12policy_500_tEmN6thrust24THRUST_300001_SM_1000_NS8cuda_cub20__uninitialized_fill7functorINS7_10device_ptrIfEEfEEEEvT0_T1_,@"STO_CUDA_ENTRY STV_DEFAULT"
_ZN3cub18CUB_300001_SM_10006detail8for_each13static_kernelINS2_12policy_hub_t12policy_500_tEmN6thrust24THRUST_300001_SM_1000_NS8cuda_cub20__uninitialized_fill7functorINS7_10device_ptrIfEEfEEEEvT0_T1_:
.text._ZN3cub18CUB_300001_SM_10006detail8for_each13static_kernelINS2_12policy_hub_t12policy_500_tEmN6thrust24THRUST_300001_SM_1000_NS8cuda_cub20__uninitialized_fill7functorINS7_10device_ptrIfEEfEEEEvT0_T1_:
        /* <DEDUP_REMOVED lines=20> */
.L_x_96:
        /* <DEDUP_REMOVED lines=19> */
.L_x_97:
        /* <DEDUP_REMOVED lines=9> */
.L_x_103:


//--------------------- .text._ZN3cub18CUB_300001_SM_10006detail11EmptyKernelIvEEvv --------------------------
	.section	.text._ZN3cub18CUB_300001_SM_10006detail11EmptyKernelIvEEvv,"ax",@progbits
	.align	128
        .global         _ZN3cub18CUB_300001_SM_10006detail11EmptyKernelIvEEvv
        .type           _ZN3cub18CUB_300001_SM_10006detail11EmptyKernelIvEEvv,@function
        .size           _ZN3cub18CUB_300001_SM_10006detail11EmptyKernelIvEEvv,(.L_x_104 - _ZN3cub18CUB_300001_SM_10006detail11EmptyKernelIvEEvv)
        .other          _ZN3cub18CUB_300001_SM_10006detail11EmptyKernelIvEEvv,@"STO_CUDA_ENTRY STV_DEFAULT"
_ZN3cub18CUB_300001_SM_10006detail11EmptyKernelIvEEvv:
.text._ZN3cub18CUB_300001_SM_10006detail11EmptyKernelIvEEvv:
[----:B------:R-:W-:Y:S01]  /*0000*/  LDC R1, c[0x0][0x37c] ;  /* 0x0000df00ff017b82 */ /* 0x000fe20000000800 */
[----:B------:R-:W-:Y:S05]  /*0010*/  EXIT ;  /* 0x000000000000794d */ /* 0x000fea0003800000 */
.L_x_98:
        /* <DEDUP_REMOVED lines=14> */
.L_x_104:


//--------------------- .nv.shared.reserved.0     --------------------------
	.section	.nv.shared.reserved.0,"aw",@nobits
	.weak		__nv_reservedSMEM_offset_0_alias
	.size		__nv_reservedSMEM_offset_0_alias, 0, 64
	.other		__nv_reservedSMEM_offset_0_alias,@"STO_CUDA_RESERVED_SHARED STV_DEFAULT"
__nv_reservedSMEM_offset_0_alias:
	.zero		0
	.zero		64


//--------------------- .nv.global                --------------------------
	.section	.nv.global,"aw",@nobits
.nv.global:
	.type		_ZN34_INTERNAL_43986656_4_k_cu_f54dc7a16thrust24THRUST_300001_SM_1000_NS3seqE,@object
	.size		_ZN34_INTERNAL_43986656_4_k_cu_f54dc7a16thrust24THRUST_300001_SM_1000_NS3seqE,(_ZN34_INTERNAL_43986656_4_k_cu_f54dc7a14cuda3std3__48in_placeE - _ZN34_INTERNAL_43986656_4_k_cu_f54dc7a16thrust24THRUST_300001_SM_1000_NS3seqE)
_ZN34_INTERNAL_43986656_4_k_cu_f54dc7a16thrust24THRUST_300001_SM_1000_NS3seqE:
	.zero		1
	.type		_ZN34_INTERNAL_43986656_4_k_cu_f54dc7a14cuda3std3__48in_placeE,@object
	.size		_ZN34_INTERNAL_43986656_4_k_cu_f54dc7a14cuda3std3__48in_placeE,(_ZN34_INTERNAL_43986656_4_k_cu_f54dc7a14cuda3std6ranges3__45__cpo4sizeE - _ZN34_INTERNAL_43986656_4_k_cu_f54dc7a14cuda3std3__48in_placeE)
_ZN34_INTERNAL_43986656_4_k_cu_f54dc7a14cuda3std3__48in_placeE:
	.zero		1
	.type		_ZN34_INTERNAL_43986656_4_k_cu_f54dc7a14cuda3std6ranges3__45__cpo4sizeE,@object
	.size		_ZN34_INTERNAL_43986656_4_k_cu_f54dc7a14cuda3std6ranges3__45__cpo4sizeE,(_ZN34_INTERNAL_43986656_4_k_cu_f54dc7a16thrust24THRUST_300001_SM_1000_NS12placeholders2_3E - _ZN34_INTERNAL_43986656_4_k_cu_f54dc7a14cuda3std6ranges3__45__cpo4sizeE)
_ZN34_INTERNAL_43986656_4_k_cu_f54dc7a14cuda3std6ranges3__45__cpo4sizeE:
	.zero		1
	.type		_ZN34_INTERNAL_43986656_4_k_cu_f54dc7a16thrust24THRUST_300001_SM_1000_NS12placeholders2_3E,@object
	.size		_ZN34_INTERNAL_43986656_4_k_cu_f54dc7a16thrust24THRUST_300001_SM_1000_NS12placeholders2_3E,(_ZN34_INTERNAL_43986656_4_k_cu_f54dc7a14cuda3std3__45__cpo6cbeginE - _ZN34_INTERNAL_43986656_4_k_cu_f54dc7a16thrust24THRUST_300001_SM_1000_NS12placeholders2_3E)
_ZN34_INTERNAL_43986656_4_k_cu_f54dc7a16thrust24THRUST_300001_SM_1000_NS12placeholders2_3E:
	.zero		1
	.type		_ZN34_INTERNAL_43986656_4_k_cu_f54dc7a14cuda3std3__45__cpo6cbeginE,@object
	.size		_ZN34_INTERNAL_43986656_4_k_cu_f54dc7a14cuda3std3__45__cpo6cbeginE,(_ZN34_INTERNAL_43986656_4_k_cu_f54dc7a14cuda3std6ranges3__45__cpo6cbeginE - _ZN34_INTERNAL_43986656_4_k_cu_f54dc7a14cuda3std3__45__cpo6cbeginE)
_ZN34_INTERNAL_43986656_4_k_cu_f54dc7a14cuda3std3__45__cpo6cbeginE:
	.zero		1
	.type		_ZN34_INTERNAL_43986656_4_k_cu_f54dc7a14cuda3std6ranges3__45__cpo6cbeginE,@object
	.size		_ZN34_INTERNAL_43986656_4_k_cu_f54dc7a14cuda3std6ranges3__45__cpo6cbeginE,(_ZN34_INTERNAL_43986656_4_k_cu_f54dc7a16thrust24THRUST_300001_SM_1000_NS12placeholders2_7E - _ZN34_INTERNAL_43986656_4_k_cu_f54dc7a14cuda3std6ranges3__45__cpo6cbeginE)
_ZN34_INTERNAL_43986656_4_k_cu_f54dc7a14cuda3std6ranges3__45__cpo6cbeginE:
	.zero		1
	.type		_ZN34_INTERNAL_43986656_4_k_cu_f54dc7a16thrust24THRUST_300001_SM_1000_NS12placeholders2_7E,@object
	.size		_ZN34_INTERNAL_43986656_4_k_cu_f54dc7a16thrust24THRUST_300001_SM_1000_NS12placeholders2_7E,(_ZN34_INTERNAL_43986656_4_k_cu_f54dc7a14cuda3std3__45__cpo7crbeginE - _ZN34_INTERNAL_43986656_4_k_cu_f54dc7a16thrust24THRUST_300001_SM_1000_NS12placeholders2_7E)
_ZN34_INTERNAL_43986656_4_k_cu_f54dc7a16thrust24THRUST_300001_SM_1000_NS12placeholders2_7E:
	.zero		1
	.type		_ZN34_INTERNAL_43986656_4_k_cu_f54dc7a14cuda3std3__45__cpo7crbeginE,@object
	.size		_ZN34_INTERNAL_43986656_4_k_cu_f54dc7a14cuda3std3__45__cpo7crbeginE,(_ZN34_INTERNAL_43986656_4_k_cu_f54dc7a14cuda3std6ranges3__45__cpo4nextE - _ZN34_INTERNAL_43986656_4_k_cu_f54dc7a14cuda3std3__45__cpo7crbeginE)
_ZN34_INTERNAL_43986656_4_k_cu_f54dc7a14cuda3std3__45__cpo7crbeginE:
	.zero		1
	.type		_ZN34_INTERNAL_43986656_4_k_cu_f54dc7a14cuda3std6ranges3__45__cpo4nextE,@object
	.size		_ZN34_INTERNAL_43986656_4_k_cu_f54dc7a14cuda3std6ranges3__45__cpo4nextE,(_ZN34_INTERNAL_43986656_4_k_cu_f54dc7a14cuda3std6ranges3__45__cpo4swapE - _ZN34_INTERNAL_43986656_4_k_cu_f54dc7a14cuda3std6ranges3__45__cpo4nextE)
_ZN34_INTERNAL_43986656_4_k_cu_f54dc7a14cuda3std6ranges3__45__cpo4nextE:
	.zero		1
	.type		_ZN34_INTERNAL_43986656_4_k_cu_f54dc7a14cuda3std6ranges3__45__cpo4swapE,@object
	.size		_ZN34_INTERNAL_43986656_4_k_cu_f54dc7a14cuda3std6ranges3__45__cpo4swapE,(_ZN34_INTERNAL_43986656_4_k_cu_f54dc7a16thrust24THRUST_300001_SM_1000_NS8cuda_cub10par_nosyncE - _ZN34_INTERNAL_43986656_4_k_cu_f54dc7a14cuda3std6ranges3__45__cpo4swapE)
_ZN34_INTERNAL_43986656_4_k_cu_f54dc7a14cuda3std6ranges3__45__cpo4swapE:
	.zero		1
	.type		_ZN34_INTERNAL_43986656_4_k_cu_f54dc7a16thrust24THRUST_300001_SM_1000_NS8cuda_cub10par_nosyncE,@object
	.size		_ZN34_INTERNAL_43986656_4_k_cu_f54dc7a16thrust24THRUST_300001_SM_1000_NS8cuda_cub10par_nosyncE,(_ZN34_INTERNAL_43986656_4_k_cu_f54dc7a16thrust24THRUST_300001_SM_1000_NS12placeholders2_9E - _ZN34_INTERNAL_43986656_4_k_cu_f54dc7a16thrust24THRUST_300001_SM_1000_NS8cuda_cub10par_nosyncE)
_ZN34_INTERNAL_43986656_4_k_cu_f54dc7a16thrust24THRUST_300001_SM_1000_NS8cuda_cub10par_nosyncE:
	.zero		1
	.type		_ZN34_INTERNAL_43986656_4_k_cu_f54dc7a16thrust24THRUST_300001_SM_1000_NS12placeholders2_9E,@object
	.size		_ZN34_INTERNAL_43986656_4_k_cu_f54dc7a16thrust24THRUST_300001_SM_1000_NS12placeholders2_9E,(_ZN34_INTERNAL_43986656_4_k_cu_f54dc7a14cuda3std3__436_GLOBAL__N__43986656_4_k_cu_f54dc7a16ignoreE - _ZN34_INTERNAL_43986656_4_k_cu_f54dc7a16thrust24THRUST_300001_SM_1000_NS12placeholders2_9E)
_ZN34_INTERNAL_43986656_4_k_cu_f54dc7a16thrust24THRUST_300001_SM_1000_NS12placeholders2_9E:
	.zero		1
	.type		_ZN34_INTERNAL_43986656_4_k_cu_f54dc7a14cuda3std3__436_GLOBAL__N__43986656_4_k_cu_f54dc7a16ignoreE,@object
	.size		_ZN34_INTERNAL_43986656_4_k_cu_f54dc7a14cuda3std3__436_GLOBAL__N__43986656_4_k_cu_f54dc7a16ignoreE,(_ZN34_INTERNAL_43986656_4_k_cu_f54dc7a14cuda3std6ranges3__45__cpo4dataE - _ZN34_INTERNAL_43986656_4_k_cu_f54dc7a14cuda3std3__436_GLOBAL__N__43986656_4_k_cu_f54dc7a16ignoreE)
_ZN34_INTERNAL_43986656_4_k_cu_f54dc7a14cuda3std3__436_GLOBAL__N__43986656_4_k_cu_f54dc7a16ignoreE:
	.zero		1
	.type		_ZN34_INTERNAL_43986656_4_k_cu_f54dc7a14cuda3std6ranges3__45__cpo4dataE,@object
	.size		_ZN34_INTERNAL_43986656_4_k_cu_f54dc7a14cuda3std6ranges3__45__cpo4dataE,(_ZN34_INTERNAL_43986656_4_k_cu_f54dc7a16thrust24THRUST_300001_SM_1000_NS12placeholders2_1E - _ZN34_INTERNAL_43986656_4_k_cu_f54dc7a14cuda3std6ranges3__45__cpo4dataE)
_ZN34_INTERNAL_43986656_4_k_cu_f54dc7a14cuda3std6ranges3__45__cpo4dataE:
	.zero		1
	.type		_ZN34_INTERNAL_43986656_4_k_cu_f54dc7a16thrust24THRUST_300001_SM_1000_NS12placeholders2_1E,@object
	.size		_ZN34_INTERNAL_43986656_4_k_cu_f54dc7a16thrust24THRUST_300001_SM_1000_NS12placeholders2_1E,(_ZN34_INTERNAL_43986656_4_k_cu_f54dc7a14cuda3std3__45__cpo5beginE - _ZN34_INTERNAL_43986656_4_k_cu_f54dc7a16thrust24THRUST_300001_SM_1000_NS12placeholders2_1E)
_ZN34_INTERNAL_43986656_4_k_cu_f54dc7a16thrust24THRUST_300001_SM_1000_NS12placeholders2_1E:
	.zero		1
	.type		_ZN34_INTERNAL_43986656_4_k_cu_f54dc7a14cuda3std3__45__cpo5beginE,@object
	.size		_ZN34_INTERNAL_43986656_4_k_cu_f54dc7a14cuda3std3__45__cpo5beginE,(_ZN34_INTERNAL_43986656_4_k_cu_f54dc7a14cuda3std6ranges3__45__cpo5beginE - _ZN34_INTERNAL_43986656_4_k_cu_f54dc7a14cuda3std3__45__cpo5beginE)
_ZN34_INTERNAL_43986656_4_k_cu_f54dc7a14cuda3std3__45__cpo5beginE:
	.zero		1
	.type		_ZN34_INTERNAL_43986656_4_k_cu_f54dc7a14cuda3std6ranges3__45__cpo5beginE,@object
	.size		_ZN34_INTERNAL_43986656_4_k_cu_f54dc7a14cuda3std6ranges3__45__cpo5beginE,(_ZN34_INTERNAL_43986656_4_k_cu_f54dc7a16thrust24THRUST_300001_SM_1000_NS12placeholders2_5E - _ZN34_INTERNAL_43986656_4_k_cu_f54dc7a14cuda3std6ranges3__45__cpo5beginE)
_ZN34_INTERNAL_43986656_4_k_cu_f54dc7a14cuda3std6ranges3__45__cpo5beginE:
	.zero		1
	.type		_ZN34_INTERNAL_43986656_4_k_cu_f54dc7a16thrust24THRUST_300001_SM_1000_NS12placeholders2_5E,@object
	.size		_ZN34_INTERNAL_43986656_4_k_cu_f54dc7a16thrust24THRUST_300001_SM_1000_NS12placeholders2_5E,(_ZN34_INTERNAL_43986656_4_k_cu_f54dc7a14cuda3std3__45__cpo6rbeginE - _ZN34_INTERNAL_43986656_4_k_cu_f54dc7a16thrust24THRUST_300001_SM_1000_NS12placeholders2_5E)
_ZN34_INTERNAL_43986656_4_k_cu_f54dc7a16thrust24THRUST_300001_SM_1000_NS12placeholders2_5E:
	.zero		1
	.type		_ZN34_INTERNAL_43986656_4_k_cu_f54dc7a14cuda3std3__45__cpo6rbeginE,@object
	.size		_ZN34_INTERNAL_43986656_4_k_cu_f54dc7a14cuda3std3__45__cpo6rbeginE,(_ZN34_INTERNAL_43986656_4_k_cu_f54dc7a14cuda3std6ranges3__45__cpo7advanceE - _ZN34_INTERNAL_43986656_4_k_cu_f54dc7a14cuda3std3__45__cpo6rbeginE)
_ZN34_INTERNAL_43986656_4_k_cu_f54dc7a14cuda3std3__45__cpo6rbeginE:
	.zero		1
	.type		_ZN34_INTERNAL_43986656_4_k_cu_f54dc7a14cuda3std6ranges3__45__cpo7advanceE,@object
	.size		_ZN34_INTERNAL_43986656_4_k_cu_f54dc7a14cuda3std6ranges3__45__cpo7advanceE,(_ZN34_INTERNAL_43986656_4_k_cu_f54dc7a14cuda3std3__47nulloptE - _ZN34_INTERNAL_43986656_4_k_cu_f54dc7a14cuda3std6ranges3__45__cpo7advanceE)
_ZN34_INTERNAL_43986656_4_k_cu_f54dc7a14cuda3std6ranges3__45__cpo7advanceE:
	.zero		1
	.type		_ZN34_INTERNAL_43986656_4_k_cu_f54dc7a14cuda3std3__47nulloptE,@object
	.size		_ZN34_INTERNAL_43986656_4_k_cu_f54dc7a14cuda3std3__47nulloptE,(_ZN34_INTERNAL_43986656_4_k_cu_f54dc7a14cuda3std6ranges3__45__cpo8distanceE - _ZN34_INTERNAL_43986656_4_k_cu_f54dc7a14cuda3std3__47nulloptE)
_ZN34_INTERNAL_43986656_4_k_cu_f54dc7a14cuda3std3__47nulloptE:
	.zero		1
	.type		_ZN34_INTERNAL_43986656_4_k_cu_f54dc7a14cuda3std6ranges3__45__cpo8distanceE,@object
	.size		_ZN34_INTERNAL_43986656_4_k_cu_f54dc7a14cuda3std6ranges3__45__cpo8distanceE,(_ZN34_INTERNAL_43986656_4_k_cu_f54dc7a16thrust24THRUST_300001_SM_1000_NS12placeholders3_10E - _ZN34_INTERNAL_43986656_4_k_cu_f54dc7a14cuda3std6ranges3__45__cpo8distanceE)
_ZN34_INTERNAL_43986656_4_k_cu_f54dc7a14cuda3std6ranges3__45__cpo8distanceE:
	.zero		1
	.type		_ZN34_INTERNAL_43986656_4_k_cu_f54dc7a16thrust24THRUST_300001_SM_1000_NS12placeholders3_10E,@object
	.size		_ZN34_INTERNAL_43986656_4_k_cu_f54dc7a16thrust24THRUST_300001_SM_1000_NS12placeholders3_10E,(_ZN34_INTERNAL_43986656_4_k_cu_f54dc7a14cuda3std3__419piecewise_constructE - _ZN34_INTERNAL_43986656_4_k_cu_f54dc7a16thrust24THRUST_300001_SM_1000_NS12placeholders3_10E)
_ZN34_INTERNAL_43986656_4_k_cu_f54dc7a16thrust24THRUST_300001_SM_1000_NS12placeholders3_10E:
	.zero		1
	.type		_ZN34_INTERNAL_43986656_4_k_cu_f54dc7a14cuda3std3__419piecewise_constructE,@object
	.size		_ZN34_INTERNAL_43986656_4_k_cu_f54dc7a14cuda3std3__419piecewise_constructE,(_ZN34_INTERNAL_43986656_4_k_cu_f54dc7a14cuda3std6ranges3__45__cpo5cdataE - _ZN34_INTERNAL_43986656_4_k_cu_f54dc7a14cuda3std3__419piecewise_constructE)
_ZN34_INTERNAL_43986656_4_k_cu_f54dc7a14cuda3std3__419piecewise_constructE:
	.zero		1
	.type		_ZN34_INTERNAL_43986656_4_k_cu_f54dc7a14cuda3std6ranges3__45__cpo5cdataE,@object
	.size		_ZN34_INTERNAL_43986656_4_k_cu_f54dc7a14cuda3std6ranges3__45__cpo5cdataE,(_ZN34_INTERNAL_43986656_4_k_cu_f54dc7a16thrust24THRUST_300001_SM_1000_NS12placeholders2_2E - _ZN34_INTERNAL_43986656_4_k_cu_f54dc7a14cuda3std6ranges3__45__cpo5cdataE)
_ZN34_INTERNAL_43986656_4_k_cu_f54dc7a14cuda3std6ranges3__45__cpo5cdataE:
	.zero		1
	.type		_ZN34_INTERNAL_43986656_4_k_cu_f54dc7a16thrust24THRUST_300001_SM_1000_NS12placeholders2_2E,@object
	.size		_ZN34_INTERNAL_43986656_4_k_cu_f54dc7a16thrust24THRUST_300001_SM_1000_NS12placeholders2_2E,(_ZN34_INTERNAL_43986656_4_k_cu_f54dc7a14cuda3std3__45__cpo3endE - _ZN34_INTERNAL_43986656_4_k_cu_f54dc7a16thrust24THRUST_300001_SM_1000_NS12placeholders2_2E)
_ZN34_INTERNAL_43986656_4_k_cu_f54dc7a16thrust24THRUST_300001_SM_1000_NS12placeholders2_2E:
	.zero		1
	.type		_ZN34_INTERNAL_43986656_4_k_cu_f54dc7a14cuda3std3__45__cpo3endE,@object
	.size		_ZN34_INTERNAL_43986656_4_k_cu_f54dc7a14cuda3std3__45__cpo3endE,(_ZN34_INTERNAL_43986656_4_k_cu_f54dc7a14cuda3std6ranges3__45__cpo3endE - _ZN34_INTERNAL_43986656_4_k_cu_f54dc7a14cuda3std3__45__cpo3endE)
_ZN34_INTERNAL_43986656_4_k_cu_f54dc7a14cuda3std3__45__cpo3endE:
	.zero		1
	.type		_ZN34_INTERNAL_43986656_4_k_cu_f54dc7a14cuda3std6ranges3__45__cpo3endE,@object
	.size		_ZN34_INTERNAL_43986656_4_k_cu_f54dc7a14cuda3std6ranges3__45__cpo3endE,(_ZN34_INTERNAL_43986656_4_k_cu_f54dc7a16thrust24THRUST_300001_SM_1000_NS12placeholders2_6E - _ZN34_INTERNAL_43986656_4_k_cu_f54dc7a14cuda3std6ranges3__45__cpo3endE)
_ZN34_INTERNAL_43986656_4_k_cu_f54dc7a14cuda3std6ranges3__45__cpo3endE:
	.zero		1
	.type		_ZN34_INTERNAL_43986656_4_k_cu_f54dc7a16thrust24THRUST_300001_SM_1000_NS12placeholders2_6E,@object
	.size		_ZN34_INTERNAL_43986656_4_k_cu_f54dc7a16thrust24THRUST_300001_SM_1000_NS12placeholders2_6E,(_ZN34_INTERNAL_43986656_4_k_cu_f54dc7a14cuda3std3__45__cpo4rendE - _ZN34_INTERNAL_43986656_4_k_cu_f54dc7a16thrust24THRUST_300001_SM_1000_NS12placeholders2_6E)
_ZN34_INTERNAL_43986656_4_k_cu_f54dc7a16thrust24THRUST_300001_SM_1000_NS12placeholders2_6E:
	.zero		1
	.type		_ZN34_INTERNAL_43986656_4_k_cu_f54dc7a14cuda3std3__45__cpo4rendE,@object
	.size		_ZN34_INTERNAL_43986656_4_k_cu_f54dc7a14cuda3std3__45__cpo4rendE,(_ZN34_INTERNAL_43986656_4_k_cu_f54dc7a14cuda3std6ranges3__45__cpo9iter_swapE - _ZN34_INTERNAL_43986656_4_k_cu_f54dc7a14cuda3std3__45__cpo4rendE)
_ZN34_INTERNAL_43986656_4_k_cu_f54dc7a14cuda3std3__45__cpo4rendE:
	.zero		1
	.type		_ZN34_INTERNAL_43986656_4_k_cu_f54dc7a14cuda3std6ranges3__45__cpo9iter_swapE,@object
	.size		_ZN34_INTERNAL_43986656_4_k_cu_f54dc7a14cuda3std6ranges3__45__cpo9iter_swapE,(_ZN34_INTERNAL_43986656_4_k_cu_f54dc7a14cuda3std3__48unexpectE - _ZN34_INTERNAL_43986656_4_k_cu_f54dc7a14cuda3std6ranges3__45__cpo9iter_swapE)
_ZN34_INTERNAL_43986656_4_k_cu_f54dc7a14cuda3std6ranges3__45__cpo9iter_swapE:
	.zero		1
	.type		_ZN34_INTERNAL_43986656_4_k_cu_f54dc7a14cuda3std3__48unexpectE,@object
	.size		_ZN34_INTERNAL_43986656_4_k_cu_f54dc7a14cuda3std3__48unexpectE,(_ZN34_INTERNAL_43986656_4_k_cu_f54dc7a16thrust24THRUST_300001_SM_1000_NS8cuda_cub3parE - _ZN34_INTERNAL_43986656_4_k_cu_f54dc7a14cuda3std3__48unexpectE)
_ZN34_INTERNAL_43986656_4_k_cu_f54dc7a14cuda3std3__48unexpectE:
	.zero		1
	.type		_ZN34_INTERNAL_43986656_4_k_cu_f54dc7a16thrust24THRUST_300001_SM_1000_NS8cuda_cub3parE,@object
	.size		_ZN34_INTERNAL_43986656_4_k_cu_f54dc7a16thrust24THRUST_300001_SM_1000_NS8cuda_cub3parE,(_ZN34_INTERNAL_43986656_4_k_cu_f54dc7a16thrust24THRUST_300001_SM_1000_NS12placeholders2_4E - _ZN34_INTERNAL_43986656_4_k_cu_f54dc7a16thrust24THRUST_300001_SM_1000_NS8cuda_cub3parE)
_ZN34_INTERNAL_43986656_4_k_cu_f54dc7a16thrust24THRUST_300001_SM_1000_NS8cuda_cub3parE:
	.zero		1
	.type		_ZN34_INTERNAL_43986656_4_k_cu_f54dc7a16thrust24THRUST_300001_SM_1000_NS12placeholders2_4E,@object
	.size		_ZN34_INTERNAL_43986656_4_k_cu_f54dc7a16thrust24THRUST_300001_SM_1000_NS12placeholders2_4E,(_ZN34_INTERNAL_43986656_4_k_cu_f54dc7a14cuda3std3__45__cpo4cendE - _ZN34_INTERNAL_43986656_4_k_cu_f54dc7a16thrust24THRUST_300001_SM_1000_NS12placeholders2_4E)
_ZN34_INTERNAL_43986656_4_k_cu_f54dc7a16thrust24THRUST_300001_SM_1000_NS12placeholders2_4E:
	.zero		1
	.type		_ZN34_INTERNAL_43986656_4_k_cu_f54dc7a14cuda3std3__45__cpo4cendE,@object
	.size		_ZN34_INTERNAL_43986656_4_k_cu_f54dc7a14cuda3std3__45__cpo4cendE,(_ZN34_INTERNAL_43986656_4_k_cu_f54dc7a14cuda3std6ranges3__45__cpo4cendE - _ZN34_INTERNAL_43986656_4_k_cu_f54dc7a14cuda3std3__45__cpo4cendE)
_ZN34_INTERNAL_43986656_4_k_cu_f54dc7a14cuda3std3__45__cpo4cendE:
	.zero		1
	.type		_ZN34_INTERNAL_43986656_4_k_cu_f54dc7a14cuda3std6ranges3__45__cpo4cendE,@object
	.size		_ZN34_INTERNAL_43986656_4_k_cu_f54dc7a14cuda3std6ranges3__45__cpo4cendE,(_ZN34_INTERNAL_43986656_4_k_cu_f54dc7a14cuda3std3__420unreachable_sentinelE - _ZN34_INTERNAL_43986656_4_k_cu_f54dc7a14cuda3std6ranges3__45__cpo4cendE)
_ZN34_INTERNAL_43986656_4_k_cu_f54dc7a14cuda3std6ranges3__45__cpo4cendE:
	.zero		1
	.type		_ZN34_INTERNAL_43986656_4_k_cu_f54dc7a14cuda3std3__420unreachable_sentinelE,@object
	.size		_ZN34_INTERNAL_43986656_4_k_cu_f54dc7a14cuda3std3__420unreachable_sentinelE,(_ZN34_INTERNAL_43986656_4_k_cu_f54dc7a14cuda3std6ranges3__45__cpo5ssizeE - _ZN34_INTERNAL_43986656_4_k_cu_f54dc7a14cuda3std3__420unreachable_sentinelE)
_ZN34_INTERNAL_43986656_4_k_cu_f54dc7a14cuda3std3__420unreachable_sentinelE:
	.zero		1
	.type		_ZN34_INTERNAL_43986656_4_k_cu_f54dc7a14cuda3std6ranges3__45__cpo5ssizeE,@object
	.size		_ZN34_INTERNAL_43986656_4_k_cu_f54dc7a14cuda3std6ranges3__45__cpo5ssizeE,(_ZN34_INTERNAL_43986656_4_k_cu_f54dc7a16thrust24THRUST_300001_SM_1000_NS12placeholders2_8E - _ZN34_INTERNAL_43986656_4_k_cu_f54dc7a14cuda3std6ranges3__45__cpo5ssizeE)
_ZN34_INTERNAL_43986656_4_k_cu_f54dc7a14cuda3std6ranges3__45__cpo5ssizeE:
	.zero		1
	.type		_ZN34_INTERNAL_43986656_4_k_cu_f54dc7a16thrust24THRUST_300001_SM_1000_NS12placeholders2_8E,@object
	.size		_ZN34_INTERNAL_43986656_4_k_cu_f54dc7a16thrust24THRUST_300001_SM_1000_NS12placeholders2_8E,(_ZN34_INTERNAL_43986656_4_k_cu_f54dc7a14cuda3std3__45__cpo5crendE - _ZN34_INTERNAL_43986656_4_k_cu_f54dc7a16thrust24THRUST_300001_SM_1000_NS12placeholders2_8E)
_ZN34_INTERNAL_43986656_4_k_cu_f54dc7a16thrust24THRUST_300001_SM_1000_NS12placeholders2_8E:
	.zero		1
	.type		_ZN34_INTERNAL_43986656_4_k_cu_f54dc7a14cuda3std3__45__cpo5crendE,@object
	.size		_ZN34_INTERNAL_43986656_4_k_cu_f54dc7a14cuda3std3__45__cpo5crendE,(_ZN34_INTERNAL_43986656_4_k_cu_f54dc7a14cuda3std6ranges3__45__cpo4prevE - _ZN34_INTERNAL_43986656_4_k_cu_f54dc7a14cuda3std3__45__cpo5crendE)
_ZN34_INTERNAL_43986656_4_k_cu_f54dc7a14cuda3std3__45__cpo5crendE:
	.zero		1
	.type		_ZN34_INTERNAL_43986656_4_k_cu_f54dc7a14cuda3std6ranges3__45__cpo4prevE,@object
	.size		_ZN34_INTERNAL_43986656_4_k_cu_f54dc7a14cuda3std6ranges3__45__cpo4prevE,(_ZN34_INTERNAL_43986656_4_k_cu_f54dc7a14cuda3std6ranges3__45__cpo9iter_moveE - _ZN34_INTERNAL_43986656_4_k_cu_f54dc7a14cuda3std6ranges3__45__cpo4prevE)
_ZN34_INTERNAL_43986656_4_k_cu_f54dc7a14cuda3std6ranges3__45__cpo4prevE:
	.zero		1
	.type		_ZN34_INTERNAL_43986656_4_k_cu_f54dc7a14cuda3std6ranges3__45__cpo9iter_moveE,@object
	.size		_ZN34_INTERNAL_43986656_4_k_cu_f54dc7a14cuda3std6ranges3__45__cpo9iter_moveE,(_ZN34_INTERNAL_43986656_4_k_cu_f54dc7a16thrust24THRUST_300001_SM_1000_NS6system6detail10sequential3seqE - _ZN34_INTERNAL_43986656_4_k_cu_f54dc7a14cuda3std6ranges3__45__cpo9iter_moveE)
_ZN34_INTERNAL_43986656_4_k_cu_f54dc7a14cuda3std6ranges3__45__cpo9iter_moveE:
	.zero		1
	.type		_ZN34_INTERNAL_43986656_4_k_cu_f54dc7a16thrust24THRUST_300001_SM_1000_NS6system6detail10sequential3seqE,@object
	.size		_ZN34_INTERNAL_43986656_4_k_cu_f54dc7a16thrust24THRUST_300001_SM_1000_NS6system6detail10sequential3seqE,(.L_31 - _ZN34_INTERNAL_43986656_4_k_cu_f54dc7a16thrust24THRUST_300001_SM_1000_NS6system6detail10sequential3seqE)
_ZN34_INTERNAL_43986656_4_k_cu_f54dc7a16thrust24THRUST_300001_SM_1000_NS6system6detail10sequential3seqE:
	.zero		1
.L_31:


//--------------------- .nv.constant0._ZN3cub18CUB_300001_SM_10006detail9transform16transform_kernelINS2_10policy_hubILb1EN4cuda3std3__45tupleIJN6thrust24THRUST_300001_SM_1000_NS6detail15normal_iteratorINSA_10device_ptrIiEEEEEEEE10policy1000El16FindMeansFunctorSF_JPiEEEvT0_iT1_T2_DpNS2_10kernel_argIT3_EE --------------------------
	.section	.nv.constant0._ZN3cub18CUB_300001_SM_10006detail9transform16transform_kernelINS2_10policy_hubILb1EN4cuda3std3__45tupleIJN6thrust24THRUST_300001_SM_1000_NS6detail15normal_iteratorINSA_10device_ptrIiEEEEEEEE10policy1000El16FindMeansFunctorSF_JPiEEEvT0_iT1_T2_DpNS2_10kernel_argIT3_EE,"a",@progbits
	.sectionflags	@""
	.align	4
.nv.constant0._ZN3cub18CUB_300001_SM_10006detail9transform16transform_kernelINS2_10policy_hubILb1EN4cuda3std3__45tupleIJN6thrust24THRUST_300001_SM_1000_NS6detail15normal_iteratorINSA_10device_ptrIiEEEEEEEE10policy1000El16FindMeansFunctorSF_JPiEEEvT0_iT1_T2_DpNS2_10kernel_argIT3_EE:
	.zero		968


//--------------------- .nv.constant0._ZN3cub18CUB_300001_SM_10006detail9transform16transform_kernelINS2_10policy_hubILb1EN4cuda3std3__45tupleIJN6thrust24THRUST_300001_SM_1000_NS6detail15normal_iteratorINSA_10device_ptrIiEEEEEEEE10policy1000Ei16FindMeansFunctorSF_JPiEEEvT0_iT1_T2_DpNS2_10kernel_argIT3_EE --------------------------
	.section	.nv.constant0._ZN3cub18CUB_300001_SM_10006detail9transform16transform_kernelINS2_10policy_hubILb1EN4cuda3std3__45tupleIJN6thrust24THRUST_300001_SM_1000_NS6detail15normal_iteratorINSA_10device_ptrIiEEEEEEEE10policy1000Ei16FindMeansFunctorSF_JPiEEEvT0_iT1_T2_DpNS2_10kernel_argIT3_EE,"a",@progbits
	.sectionflags	@""
	.align	4
.nv.constant0._ZN3cub18CUB_300001_SM_10006detail9transform16transform_kernelINS2_10policy_hubILb1EN4cuda3std3__45tupleIJN6thrust24THRUST_300001_SM_1000_NS6detail15normal_iteratorINSA_10device_ptrIiEEEEEEEE10policy1000Ei16FindMeansFunctorSF_JPiEEEvT0_iT1_T2_DpNS2_10kernel_argIT3_EE:
	.zero		960


//--------------------- .nv.constant0._ZN3cub18CUB_300001_SM_10006detail8for_each13static_kernelINS2_12policy_hub_t12policy_500_tElN6thrust24THRUST_300001_SM_1000_NS8cuda_cub10__tabulate7functorINS7_6detail15normal_iteratorINS7_10device_ptrIiEEEENS7_6system6detail7generic6detail22compute_sequence_valueIivEElEEEEvT0_T1_ --------------------------
	.section	.nv.constant0._ZN3cub18CUB_300001_SM_10006detail8for_each13static_kernelINS2_12policy_hub_t12policy_500_tElN6thrust24THRUST_300001_SM_1000_NS8cuda_cub10__tabulate7functorINS7_6detail15normal_iteratorINS7_10device_ptrIiEEEENS7_6system6detail7generic6detail22compute_sequence_valueIivEElEEEEvT0_T1_,"a",@progbits
	.sectionflags	@""
	.align	4
.nv.constant0._ZN3cub18CUB_300001_SM_10006detail8for_each13static_kernelINS2_12policy_hub_t12policy_500_tElN6thrust24THRUST_300001_SM_1000_NS8cuda_cub10__tabulate7functorINS7_6detail15normal_iteratorINS7_10device_ptrIiEEEENS7_6system6detail7generic6detail22compute_sequence_valueIivEElEEEEvT0_T1_:
	.zero		920


//--------------------- .nv.constant0._ZN3cub18CUB_300001_SM_10006detail8for_each13static_kernelINS2_12policy_hub_t12policy_500_tEmN6thrust24THRUST_300001_SM_1000_NS8cuda_cub20__uninitialized_fill7functorINS7_10device_ptrIiEEiEEEEvT0_T1_ --------------------------
	.section	.nv.constant0._ZN3cub18CUB_300001_SM_10006detail8for_each13static_kernelINS2_12policy_hub_t12policy_500_tEmN6thrust24THRUST_300001_SM_1000_NS8cuda_cub20__uninitialized_fill7functorINS7_10device_ptrIiEEiEEEEvT0_T1_,"a",@progbits
	.sectionflags	@""
	.align	4
.nv.constant0._ZN3cub18CUB_300001_SM_10006detail8for_each13static_kernelINS2_12policy_hub_t12policy_500_tEmN6thrust24THRUST_300001_SM_1000_NS8cuda_cub20__uninitialized_fill7functorINS7_10device_ptrIiEEiEEEEvT0_T1_:
	.zero		920


//--------------------- .nv.constant0._ZN3cub18CUB_300001_SM_10006detail8for_each13static_kernelINS2_12policy_hub_t12policy_500_tEmN6thrust24THRUST_300001_SM_1000_NS8cuda_cub20__uninitialized_fill7functorINS7_10device_ptrIfEEfEEEEvT0_T1_ --------------------------
	.section	.nv.constant0._ZN3cub18CUB_300001_SM_10006detail8for_each13static_kernelINS2_12policy_hub_t12policy_500_tEmN6thrust24THRUST_300001_SM_1000_NS8cuda_cub20__uninitialized_fill7functorINS7_10device_ptrIfEEfEEEEvT0_T1_,"a",@progbits
	.sectionflags	@""
	.align	4
.nv.constant0._ZN3cub18CUB_300001_SM_10006detail8for_each13static_kernelINS2_12policy_hub_t12policy_500_tEmN6thrust24THRUST_300001_SM_1000_NS8cuda_cub20__uninitialized_fill7functorINS7_10device_ptrIfEEfEEEEvT0_T1_:
	.zero		920


//--------------------- .nv.constant0._ZN3cub18CUB_300001_SM_10006detail11EmptyKernelIvEEvv --------------------------
	.section	.nv.constant0._ZN3cub18CUB_300001_SM_10006detail11EmptyKernelIvEEvv,"a",@progbits
	.sectionflags	@""
	.align	4
.nv.constant0._ZN3cub18CUB_300001_SM_10006detail11EmptyKernelIvEEvv:
	.zero		896


//--------------------- SYMBOLS --------------------------

	.type		.nv.reservedSmem.offset0,@object
	.size		.nv.reservedSmem.offset0,0x4
